//
// Generated by NVIDIA NVVM Compiler
//
// Compiler Build ID: CL-36424714
// Cuda compilation tools, release 13.0, V13.0.88
// Based on NVVM 20.0.0
//

.version 9.0
.target sm_100
.address_size 64

	// .globl	my_kernel_kernel0
// _ZZ17my_kernel_kernel0E18PaddedInput_shared has been demoted
// _ZZ17my_kernel_kernel0E18placeholder_shared has been demoted

.visible .entry my_kernel_kernel0(
	.param .u64 .ptr .align 1 my_kernel_kernel0_param_0,
	.param .u64 .ptr .align 1 my_kernel_kernel0_param_1,
	.param .u64 .ptr .align 1 my_kernel_kernel0_param_2,
	.param .u64 .ptr .align 1 my_kernel_kernel0_param_3
)
{
	.reg .pred 	%p<3>;
	.reg .b16 	%rs<64>;
	.reg .b32 	%r<93>;
	.reg .b32 	%f<495>;
	.reg .b64 	%rd<50>;
	// demoted variable
	.shared .align 4 .b8 _ZZ17my_kernel_kernel0E18PaddedInput_shared[10752];
	// demoted variable
	.shared .align 4 .b8 _ZZ17my_kernel_kernel0E18placeholder_shared[24576];
	mov.u32 	%r24, %ctaid.x;
	mul.lo.s32 	%r25, %r24, 26880;
	mov.u32 	%r26, %tid.x;
	cvt.u16.u32 	%rs1, %r26;
	mul.hi.u16 	%rs2, %rs1, 1366;
	mul.lo.s16 	%rs3, %rs2, 480;
	cvt.u32.u16 	%r27, %rs3;
	mul.lo.s16 	%rs4, %rs2, 48;
	sub.s16 	%rs5, %rs1, %rs4;
	cvt.u32.u16 	%r28, %rs5;
	or.b32  	%r29, %r25, %r28;
	add.s32 	%r1, %r29, %r27;
	add.s16 	%rs6, %rs1, 128;
	mul.hi.u16 	%rs7, %rs6, 1366;
	mul.lo.s16 	%rs8, %rs7, 480;
	cvt.u32.u16 	%r30, %rs8;
	add.s16 	%rs9, %rs1, 32;
	mul.hi.u16 	%rs10, %rs9, 1366;
	mul.lo.s16 	%rs11, %rs10, 48;
	sub.s16 	%rs12, %rs9, %rs11;
	cvt.u32.u16 	%r31, %rs12;
	or.b32  	%r32, %r25, %r31;
	add.s32 	%r2, %r32, %r30;
	add.s16 	%rs13, %rs1, 256;
	mul.hi.u16 	%rs14, %rs13, 1366;
	mul.lo.s16 	%rs15, %rs14, 480;
	cvt.u32.u16 	%r33, %rs15;
	add.s16 	%rs16, %rs1, 16;
	mul.hi.u16 	%rs17, %rs16, 1366;
	mul.lo.s16 	%rs18, %rs17, 48;
	sub.s16 	%rs19, %rs16, %rs18;
	cvt.u32.u16 	%r34, %rs19;
	or.b32  	%r35, %r25, %r34;
	add.s32 	%r3, %r35, %r33;
	add.s16 	%rs20, %rs1, 512;
	mul.hi.u16 	%rs21, %rs20, 1366;
	mul.lo.s16 	%rs22, %rs21, 480;
	cvt.u32.u16 	%r36, %rs22;
	add.s32 	%r4, %r32, %r36;
	add.s16 	%rs23, %rs1, 640;
	mul.hi.u16 	%rs24, %rs23, 1366;
	mul.lo.s16 	%rs25, %rs24, 480;
	cvt.u32.u16 	%r37, %rs25;
	add.s32 	%r5, %r35, %r37;
	add.s16 	%rs26, %rs1, 896;
	mul.hi.u16 	%rs27, %rs26, 1366;
	mul.lo.s16 	%rs28, %rs27, 480;
	cvt.u32.u16 	%r38, %rs28;
	add.s32 	%r6, %r32, %r38;
	or.b16  	%rs29, %rs1, 1024;
	mul.hi.u16 	%rs30, %rs29, 1366;
	mul.lo.s16 	%rs31, %rs30, 480;
	cvt.u32.u16 	%r39, %rs31;
	add.s32 	%r7, %r35, %r39;
	add.s16 	%rs32, %rs1, 1280;
	mul.hi.u16 	%rs33, %rs32, 2731;
	shr.u16 	%rs34, %rs33, 1;
	mul.lo.s16 	%rs35, %rs34, 480;
	cvt.u32.u16 	%r40, %rs35;
	add.s32 	%r8, %r32, %r40;
	add.s16 	%rs36, %rs1, 1408;
	mul.hi.u16 	%rs37, %rs36, 2731;
	shr.u16 	%rs38, %rs37, 1;
	mul.lo.s16 	%rs39, %rs38, 480;
	cvt.u32.u16 	%r41, %rs39;
	add.s32 	%r9, %r35, %r41;
	add.s16 	%rs40, %rs1, 1664;
	mul.hi.u16 	%rs41, %rs40, 2731;
	shr.u16 	%rs42, %rs41, 1;
	mul.lo.s16 	%rs43, %rs42, 480;
	cvt.u32.u16 	%r42, %rs43;
	add.s32 	%r10, %r32, %r42;
	add.s16 	%rs44, %rs1, 1792;
	mul.hi.u16 	%rs45, %rs44, 2731;
	shr.u16 	%rs46, %rs45, 1;
	mul.lo.s16 	%rs47, %rs46, 480;
	cvt.u32.u16 	%r43, %rs47;
	add.s32 	%r11, %r35, %r43;
	or.b16  	%rs48, %rs1, 2048;
	mul.hi.u16 	%rs49, %rs48, 2731;
	shr.u16 	%rs50, %rs49, 1;
	mul.lo.s16 	%rs51, %rs50, 480;
	cvt.u32.u16 	%r44, %rs51;
	add.s32 	%r12, %r32, %r44;
	add.s16 	%rs52, %rs1, 2176;
	mul.hi.u16 	%rs53, %rs52, 2731;
	shr.u16 	%rs54, %rs53, 1;
	mul.lo.s16 	%rs55, %rs54, 480;
	cvt.u32.u16 	%r45, %rs55;
	add.s32 	%r13, %r35, %r45;
	add.s16 	%rs56, %rs1, 2432;
	mul.hi.u16 	%rs57, %rs56, 2731;
	shr.u16 	%rs58, %rs57, 1;
	mul.lo.s16 	%rs59, %rs58, 480;
	cvt.u32.u16 	%r46, %rs59;
	add.s32 	%r14, %r32, %r46;
	add.s16 	%rs60, %rs1, 2560;
	mul.hi.u16 	%rs61, %rs60, 2731;
	shr.u16 	%rs62, %rs61, 1;
	mul.lo.s16 	%rs63, %rs62, 480;
	cvt.u32.u16 	%r47, %rs63;
	add.s32 	%r15, %r35, %r47;
	mov.b32 	%r90, 0;
	mov.f32 	%f439, 0f00000000;
	mov.f32 	%f453, %f439;
	mov.f32 	%f440, %f439;
	mov.f32 	%f454, %f439;
	mov.f32 	%f441, %f439;
	mov.f32 	%f455, %f439;
	mov.f32 	%f442, %f439;
	mov.f32 	%f456, %f439;
	mov.f32 	%f443, %f439;
	mov.f32 	%f457, %f439;
	mov.f32 	%f444, %f439;
	mov.f32 	%f458, %f439;
	mov.f32 	%f445, %f439;
	mov.f32 	%f459, %f439;
	mov.f32 	%f446, %f439;
	mov.f32 	%f460, %f439;
	mov.f32 	%f447, %f439;
	mov.f32 	%f461, %f439;
	mov.f32 	%f448, %f439;
	mov.f32 	%f462, %f439;
	mov.f32 	%f449, %f439;
	mov.f32 	%f463, %f439;
	mov.f32 	%f450, %f439;
	mov.f32 	%f464, %f439;
	mov.f32 	%f451, %f439;
	mov.f32 	%f465, %f439;
	mov.f32 	%f452, %f439;
	mov.f32 	%f466, %f439;
	mov.f32 	%f467, %f439;
	mov.f32 	%f481, %f439;
	mov.f32 	%f468, %f439;
	mov.f32 	%f482, %f439;
	mov.f32 	%f469, %f439;
	mov.f32 	%f483, %f439;
	mov.f32 	%f470, %f439;
	mov.f32 	%f484, %f439;
	mov.f32 	%f471, %f439;
	mov.f32 	%f485, %f439;
	mov.f32 	%f472, %f439;
	mov.f32 	%f486, %f439;
	mov.f32 	%f473, %f439;
	mov.f32 	%f487, %f439;
	mov.f32 	%f474, %f439;
	mov.f32 	%f488, %f439;
	mov.f32 	%f475, %f439;
	mov.f32 	%f489, %f439;
	mov.f32 	%f476, %f439;
	mov.f32 	%f490, %f439;
	mov.f32 	%f477, %f439;
	mov.f32 	%f491, %f439;
	mov.f32 	%f478, %f439;
	mov.f32 	%f492, %f439;
	mov.f32 	%f479, %f439;
	mov.f32 	%f493, %f439;
	mov.f32 	%f480, %f439;
	mov.f32 	%f494, %f439;
$L__BB0_1:
	ld.param.u64 	%rd47, [my_kernel_kernel0_param_1];
	ld.param.u64 	%rd46, [my_kernel_kernel0_param_0];
	mov.u32 	%r49, %tid.x;
	shl.b32 	%r50, %r49, 3;
	and.b32  	%r51, %r50, 504;
	mov.u32 	%r52, _ZZ17my_kernel_kernel0E18placeholder_shared;
	add.s32 	%r53, %r51, %r52;
	add.s32 	%r91, %r53, 4;
	bar.sync 	0;
	mul.lo.s32 	%r54, %r90, 48;
	add.s32 	%r55, %r1, %r54;
	cvta.to.global.u64 	%rd5, %rd46;
	mul.wide.u32 	%rd6, %r55, 4;
	add.s64 	%rd7, %rd5, %rd6;
	ld.global.nc.f32 	%f170, [%rd7];
	shl.b32 	%r56, %r49, 2;
	mov.u32 	%r57, _ZZ17my_kernel_kernel0E18PaddedInput_shared;
	add.s32 	%r58, %r57, %r56;
	st.shared.f32 	[%r58], %f170;
	add.s32 	%r59, %r2, %r54;
	mul.wide.u32 	%rd8, %r59, 4;
	add.s64 	%rd9, %rd5, %rd8;
	ld.global.nc.f32 	%f171, [%rd9];
	st.shared.f32 	[%r58+512], %f171;
	add.s32 	%r60, %r3, %r54;
	mul.wide.u32 	%rd10, %r60, 4;
	add.s64 	%rd11, %rd5, %rd10;
	ld.global.nc.f32 	%f172, [%rd11];
	st.shared.f32 	[%r58+1024], %f172;
	ld.global.nc.f32 	%f173, [%rd7+15360];
	st.shared.f32 	[%r58+1536], %f173;
	add.s32 	%r61, %r4, %r54;
	mul.wide.u32 	%rd12, %r61, 4;
	add.s64 	%rd13, %rd5, %rd12;
	ld.global.nc.f32 	%f174, [%rd13];
	st.shared.f32 	[%r58+2048], %f174;
	add.s32 	%r62, %r5, %r54;
	mul.wide.u32 	%rd14, %r62, 4;
	add.s64 	%rd15, %rd5, %rd14;
	ld.global.nc.f32 	%f175, [%rd15];
	st.shared.f32 	[%r58+2560], %f175;
	ld.global.nc.f32 	%f176, [%rd7+30720];
	st.shared.f32 	[%r58+3072], %f176;
	add.s32 	%r63, %r6, %r54;
	mul.wide.u32 	%rd16, %r63, 4;
	add.s64 	%rd17, %rd5, %rd16;
	ld.global.nc.f32 	%f177, [%rd17];
	st.shared.f32 	[%r58+3584], %f177;
	add.s32 	%r64, %r7, %r54;
	mul.wide.u32 	%rd18, %r64, 4;
	add.s64 	%rd19, %rd5, %rd18;
	ld.global.nc.f32 	%f178, [%rd19];
	st.shared.f32 	[%r58+4096], %f178;
	ld.global.nc.f32 	%f179, [%rd7+46080];
	st.shared.f32 	[%r58+4608], %f179;
	add.s32 	%r65, %r8, %r54;
	mul.wide.u32 	%rd20, %r65, 4;
	add.s64 	%rd21, %rd5, %rd20;
	ld.global.nc.f32 	%f180, [%rd21];
	st.shared.f32 	[%r58+5120], %f180;
	add.s32 	%r66, %r9, %r54;
	mul.wide.u32 	%rd22, %r66, 4;
	add.s64 	%rd23, %rd5, %rd22;
	ld.global.nc.f32 	%f181, [%rd23];
	st.shared.f32 	[%r58+5632], %f181;
	ld.global.nc.f32 	%f182, [%rd7+61440];
	st.shared.f32 	[%r58+6144], %f182;
	add.s32 	%r67, %r10, %r54;
	mul.wide.u32 	%rd24, %r67, 4;
	add.s64 	%rd25, %rd5, %rd24;
	ld.global.nc.f32 	%f183, [%rd25];
	st.shared.f32 	[%r58+6656], %f183;
	add.s32 	%r68, %r11, %r54;
	mul.wide.u32 	%rd26, %r68, 4;
	add.s64 	%rd27, %rd5, %rd26;
	ld.global.nc.f32 	%f184, [%rd27];
	st.shared.f32 	[%r58+7168], %f184;
	ld.global.nc.f32 	%f185, [%rd7+76800];
	st.shared.f32 	[%r58+7680], %f185;
	add.s32 	%r69, %r12, %r54;
	mul.wide.u32 	%rd28, %r69, 4;
	add.s64 	%rd29, %rd5, %rd28;
	ld.global.nc.f32 	%f186, [%rd29];
	st.shared.f32 	[%r58+8192], %f186;
	add.s32 	%r70, %r13, %r54;
	mul.wide.u32 	%rd30, %r70, 4;
	add.s64 	%rd31, %rd5, %rd30;
	ld.global.nc.f32 	%f187, [%rd31];
	st.shared.f32 	[%r58+8704], %f187;
	ld.global.nc.f32 	%f188, [%rd7+92160];
	st.shared.f32 	[%r58+9216], %f188;
	add.s32 	%r71, %r14, %r54;
	mul.wide.u32 	%rd32, %r71, 4;
	add.s64 	%rd33, %rd5, %rd32;
	ld.global.nc.f32 	%f189, [%rd33];
	st.shared.f32 	[%r58+9728], %f189;
	add.s32 	%r72, %r15, %r54;
	mul.wide.u32 	%rd34, %r72, 4;
	add.s64 	%rd35, %rd5, %rd34;
	ld.global.nc.f32 	%f190, [%rd35];
	st.shared.f32 	[%r58+10240], %f190;
	mul.lo.s32 	%r73, %r90, 6144;
	or.b32  	%r74, %r73, %r49;
	cvta.to.global.u64 	%rd36, %rd47;
	mul.wide.u32 	%rd37, %r74, 4;
	add.s64 	%rd38, %rd36, %rd37;
	ld.global.nc.f32 	%f191, [%rd38];
	add.s32 	%r75, %r52, %r56;
	st.shared.f32 	[%r75], %f191;
	ld.global.nc.f32 	%f192, [%rd38+512];
	st.shared.f32 	[%r75+512], %f192;
	ld.global.nc.f32 	%f193, [%rd38+1024];
	st.shared.f32 	[%r75+1024], %f193;
	ld.global.nc.f32 	%f194, [%rd38+1536];
	st.shared.f32 	[%r75+1536], %f194;
	ld.global.nc.f32 	%f195, [%rd38+2048];
	st.shared.f32 	[%r75+2048], %f195;
	ld.global.nc.f32 	%f196, [%rd38+2560];
	st.shared.f32 	[%r75+2560], %f196;
	ld.global.nc.f32 	%f197, [%rd38+3072];
	st.shared.f32 	[%r75+3072], %f197;
	ld.global.nc.f32 	%f198, [%rd38+3584];
	st.shared.f32 	[%r75+3584], %f198;
	ld.global.nc.f32 	%f199, [%rd38+4096];
	st.shared.f32 	[%r75+4096], %f199;
	ld.global.nc.f32 	%f200, [%rd38+4608];
	st.shared.f32 	[%r75+4608], %f200;
	ld.global.nc.f32 	%f201, [%rd38+5120];
	st.shared.f32 	[%r75+5120], %f201;
	ld.global.nc.f32 	%f202, [%rd38+5632];
	st.shared.f32 	[%r75+5632], %f202;
	ld.global.nc.f32 	%f203, [%rd38+6144];
	st.shared.f32 	[%r75+6144], %f203;
	ld.global.nc.f32 	%f204, [%rd38+6656];
	st.shared.f32 	[%r75+6656], %f204;
	ld.global.nc.f32 	%f205, [%rd38+7168];
	st.shared.f32 	[%r75+7168], %f205;
	ld.global.nc.f32 	%f206, [%rd38+7680];
	st.shared.f32 	[%r75+7680], %f206;
	ld.global.nc.f32 	%f207, [%rd38+8192];
	st.shared.f32 	[%r75+8192], %f207;
	ld.global.nc.f32 	%f208, [%rd38+8704];
	st.shared.f32 	[%r75+8704], %f208;
	ld.global.nc.f32 	%f209, [%rd38+9216];
	st.shared.f32 	[%r75+9216], %f209;
	ld.global.nc.f32 	%f210, [%rd38+9728];
	st.shared.f32 	[%r75+9728], %f210;
	ld.global.nc.f32 	%f211, [%rd38+10240];
	st.shared.f32 	[%r75+10240], %f211;
	ld.global.nc.f32 	%f212, [%rd38+10752];
	st.shared.f32 	[%r75+10752], %f212;
	ld.global.nc.f32 	%f213, [%rd38+11264];
	st.shared.f32 	[%r75+11264], %f213;
	ld.global.nc.f32 	%f214, [%rd38+11776];
	st.shared.f32 	[%r75+11776], %f214;
	ld.global.nc.f32 	%f215, [%rd38+12288];
	st.shared.f32 	[%r75+12288], %f215;
	ld.global.nc.f32 	%f216, [%rd38+12800];
	st.shared.f32 	[%r75+12800], %f216;
	ld.global.nc.f32 	%f217, [%rd38+13312];
	st.shared.f32 	[%r75+13312], %f217;
	ld.global.nc.f32 	%f218, [%rd38+13824];
	st.shared.f32 	[%r75+13824], %f218;
	ld.global.nc.f32 	%f219, [%rd38+14336];
	st.shared.f32 	[%r75+14336], %f219;
	ld.global.nc.f32 	%f220, [%rd38+14848];
	st.shared.f32 	[%r75+14848], %f220;
	ld.global.nc.f32 	%f221, [%rd38+15360];
	st.shared.f32 	[%r75+15360], %f221;
	ld.global.nc.f32 	%f222, [%rd38+15872];
	st.shared.f32 	[%r75+15872], %f222;
	ld.global.nc.f32 	%f223, [%rd38+16384];
	st.shared.f32 	[%r75+16384], %f223;
	ld.global.nc.f32 	%f224, [%rd38+16896];
	st.shared.f32 	[%r75+16896], %f224;
	ld.global.nc.f32 	%f225, [%rd38+17408];
	st.shared.f32 	[%r75+17408], %f225;
	ld.global.nc.f32 	%f226, [%rd38+17920];
	st.shared.f32 	[%r75+17920], %f226;
	ld.global.nc.f32 	%f227, [%rd38+18432];
	st.shared.f32 	[%r75+18432], %f227;
	ld.global.nc.f32 	%f228, [%rd38+18944];
	st.shared.f32 	[%r75+18944], %f228;
	ld.global.nc.f32 	%f229, [%rd38+19456];
	st.shared.f32 	[%r75+19456], %f229;
	ld.global.nc.f32 	%f230, [%rd38+19968];
	st.shared.f32 	[%r75+19968], %f230;
	ld.global.nc.f32 	%f231, [%rd38+20480];
	st.shared.f32 	[%r75+20480], %f231;
	ld.global.nc.f32 	%f232, [%rd38+20992];
	st.shared.f32 	[%r75+20992], %f232;
	ld.global.nc.f32 	%f233, [%rd38+21504];
	st.shared.f32 	[%r75+21504], %f233;
	ld.global.nc.f32 	%f234, [%rd38+22016];
	st.shared.f32 	[%r75+22016], %f234;
	ld.global.nc.f32 	%f235, [%rd38+22528];
	st.shared.f32 	[%r75+22528], %f235;
	ld.global.nc.f32 	%f236, [%rd38+23040];
	st.shared.f32 	[%r75+23040], %f236;
	ld.global.nc.f32 	%f237, [%rd38+23552];
	st.shared.f32 	[%r75+23552], %f237;
	ld.global.nc.f32 	%f238, [%rd38+24064];
	st.shared.f32 	[%r75+24064], %f238;
	bar.sync 	0;
	mov.b32 	%r92, 2688;
$L__BB0_2:
	mov.u32 	%r76, %tid.x;
	shr.u32 	%r77, %r76, 6;
	mov.u32 	%r78, _ZZ17my_kernel_kernel0E18PaddedInput_shared;
	mad.lo.s32 	%r79, %r77, 5376, %r78;
	add.s32 	%r80, %r79, %r92;
	ld.shared.f32 	%f239, [%r80+-2688];
	ld.shared.f32 	%f240, [%r91+-4];
	fma.rn.f32 	%f494, %f239, %f240, %f494;
	ld.shared.f32 	%f241, [%r80+-2496];
	fma.rn.f32 	%f493, %f241, %f240, %f493;
	ld.shared.f32 	%f242, [%r80+-2304];
	fma.rn.f32 	%f492, %f242, %f240, %f492;
	ld.shared.f32 	%f243, [%r80+-2112];
	fma.rn.f32 	%f491, %f243, %f240, %f491;
	ld.shared.f32 	%f244, [%r80+-1920];
	fma.rn.f32 	%f490, %f244, %f240, %f490;
	ld.shared.f32 	%f245, [%r80+-1728];
	fma.rn.f32 	%f489, %f245, %f240, %f489;
	ld.shared.f32 	%f246, [%r80+-1536];
	fma.rn.f32 	%f488, %f246, %f240, %f488;
	ld.shared.f32 	%f247, [%r80+-1344];
	fma.rn.f32 	%f487, %f247, %f240, %f487;
	ld.shared.f32 	%f248, [%r80+-1152];
	fma.rn.f32 	%f486, %f248, %f240, %f486;
	ld.shared.f32 	%f249, [%r80+-960];
	fma.rn.f32 	%f485, %f249, %f240, %f485;
	ld.shared.f32 	%f250, [%r80+-768];
	fma.rn.f32 	%f484, %f250, %f240, %f484;
	ld.shared.f32 	%f251, [%r80+-576];
	fma.rn.f32 	%f483, %f251, %f240, %f483;
	ld.shared.f32 	%f252, [%r80+-384];
	fma.rn.f32 	%f482, %f252, %f240, %f482;
	ld.shared.f32 	%f253, [%r80+-192];
	fma.rn.f32 	%f481, %f253, %f240, %f481;
	ld.shared.f32 	%f254, [%r91];
	fma.rn.f32 	%f480, %f239, %f254, %f480;
	fma.rn.f32 	%f479, %f254, %f241, %f479;
	fma.rn.f32 	%f478, %f242, %f254, %f478;
	fma.rn.f32 	%f477, %f254, %f243, %f477;
	fma.rn.f32 	%f476, %f244, %f254, %f476;
	fma.rn.f32 	%f475, %f254, %f245, %f475;
	fma.rn.f32 	%f474, %f246, %f254, %f474;
	fma.rn.f32 	%f473, %f254, %f247, %f473;
	fma.rn.f32 	%f472, %f248, %f254, %f472;
	fma.rn.f32 	%f471, %f254, %f249, %f471;
	fma.rn.f32 	%f470, %f250, %f254, %f470;
	fma.rn.f32 	%f469, %f254, %f251, %f469;
	fma.rn.f32 	%f468, %f252, %f254, %f468;
	fma.rn.f32 	%f467, %f254, %f253, %f467;
	ld.shared.f32 	%f255, [%r80];
	fma.rn.f32 	%f466, %f255, %f240, %f466;
	ld.shared.f32 	%f256, [%r80+192];
	fma.rn.f32 	%f465, %f256, %f240, %f465;
	ld.shared.f32 	%f257, [%r80+384];
	fma.rn.f32 	%f464, %f257, %f240, %f464;
	ld.shared.f32 	%f258, [%r80+576];
	fma.rn.f32 	%f463, %f258, %f240, %f463;
	ld.shared.f32 	%f259, [%r80+768];
	fma.rn.f32 	%f462, %f259, %f240, %f462;
	ld.shared.f32 	%f260, [%r80+960];
	fma.rn.f32 	%f461, %f260, %f240, %f461;
	ld.shared.f32 	%f261, [%r80+1152];
	fma.rn.f32 	%f460, %f261, %f240, %f460;
	ld.shared.f32 	%f262, [%r80+1344];
	fma.rn.f32 	%f459, %f262, %f240, %f459;
	ld.shared.f32 	%f263, [%r80+1536];
	fma.rn.f32 	%f458, %f263, %f240, %f458;
	ld.shared.f32 	%f264, [%r80+1728];
	fma.rn.f32 	%f457, %f264, %f240, %f457;
	ld.shared.f32 	%f265, [%r80+1920];
	fma.rn.f32 	%f456, %f265, %f240, %f456;
	ld.shared.f32 	%f266, [%r80+2112];
	fma.rn.f32 	%f455, %f266, %f240, %f455;
	ld.shared.f32 	%f267, [%r80+2304];
	fma.rn.f32 	%f454, %f267, %f240, %f454;
	ld.shared.f32 	%f268, [%r80+2496];
	fma.rn.f32 	%f453, %f268, %f240, %f453;
	fma.rn.f32 	%f452, %f255, %f254, %f452;
	fma.rn.f32 	%f451, %f254, %f256, %f451;
	fma.rn.f32 	%f450, %f257, %f254, %f450;
	fma.rn.f32 	%f449, %f254, %f258, %f449;
	fma.rn.f32 	%f448, %f259, %f254, %f448;
	fma.rn.f32 	%f447, %f254, %f260, %f447;
	fma.rn.f32 	%f446, %f261, %f254, %f446;
	fma.rn.f32 	%f445, %f254, %f262, %f445;
	fma.rn.f32 	%f444, %f263, %f254, %f444;
	fma.rn.f32 	%f443, %f254, %f264, %f443;
	fma.rn.f32 	%f442, %f265, %f254, %f442;
	fma.rn.f32 	%f441, %f254, %f266, %f441;
	fma.rn.f32 	%f440, %f267, %f254, %f440;
	fma.rn.f32 	%f439, %f254, %f268, %f439;
	add.s32 	%r92, %r92, 4;
	add.s32 	%r91, %r91, 512;
	setp.ne.s32 	%p1, %r92, 2880;
	@%p1 bra 	$L__BB0_2;
	add.s32 	%r90, %r90, 1;
	setp.ne.s32 	%p2, %r90, 10;
	@%p2 bra 	$L__BB0_1;
	ld.param.u64 	%rd49, [my_kernel_kernel0_param_3];
	ld.param.u64 	%rd48, [my_kernel_kernel0_param_2];
	cvta.to.global.u64 	%rd39, %rd48;
	cvta.to.global.u64 	%rd40, %rd49;
	shl.b32 	%r82, %r76, 1;
	and.b32  	%r83, %r82, 126;
	mov.u32 	%r84, %ctaid.x;
	mul.lo.s32 	%r85, %r84, 7168;
	mad.lo.s32 	%r87, %r77, 3584, %r85;
	or.b32  	%r88, %r87, %r83;
	shl.b32 	%r89, %r76, 3;
	cvt.u64.u32 	%rd41, %r89;
	and.b64  	%rd42, %rd41, 504;
	add.s64 	%rd43, %rd40, %rd42;
	ld.global.nc.f32 	%f269, [%rd43];
	add.f32 	%f270, %f494, %f269;
	max.f32 	%f271, %f270, 0f00000000;
	mul.wide.u32 	%rd44, %r88, 4;
	add.s64 	%rd45, %rd39, %rd44;
	st.global.f32 	[%rd45], %f271;
	ld.global.nc.f32 	%f272, [%rd43+4];
	add.f32 	%f273, %f480, %f272;
	max.f32 	%f274, %f273, 0f00000000;
	st.global.f32 	[%rd45+4], %f274;
	add.f32 	%f275, %f493, %f269;
	max.f32 	%f276, %f275, 0f00000000;
	st.global.f32 	[%rd45+512], %f276;
	add.f32 	%f277, %f479, %f272;
	max.f32 	%f278, %f277, 0f00000000;
	st.global.f32 	[%rd45+516], %f278;
	add.f32 	%f279, %f492, %f269;
	max.f32 	%f280, %f279, 0f00000000;
	st.global.f32 	[%rd45+1024], %f280;
	add.f32 	%f281, %f478, %f272;
	max.f32 	%f282, %f281, 0f00000000;
	st.global.f32 	[%rd45+1028], %f282;
	add.f32 	%f283, %f491, %f269;
	max.f32 	%f284, %f283, 0f00000000;
	st.global.f32 	[%rd45+1536], %f284;
	add.f32 	%f285, %f477, %f272;
	max.f32 	%f286, %f285, 0f00000000;
	st.global.f32 	[%rd45+1540], %f286;
	add.f32 	%f287, %f490, %f269;
	max.f32 	%f288, %f287, 0f00000000;
	st.global.f32 	[%rd45+2048], %f288;
	add.f32 	%f289, %f476, %f272;
	max.f32 	%f290, %f289, 0f00000000;
	st.global.f32 	[%rd45+2052], %f290;
	add.f32 	%f291, %f489, %f269;
	max.f32 	%f292, %f291, 0f00000000;
	st.global.f32 	[%rd45+2560], %f292;
	add.f32 	%f293, %f475, %f272;
	max.f32 	%f294, %f293, 0f00000000;
	st.global.f32 	[%rd45+2564], %f294;
	add.f32 	%f295, %f488, %f269;
	max.f32 	%f296, %f295, 0f00000000;
	st.global.f32 	[%rd45+3072], %f296;
	add.f32 	%f297, %f474, %f272;
	max.f32 	%f298, %f297, 0f00000000;
	st.global.f32 	[%rd45+3076], %f298;
	add.f32 	%f299, %f487, %f269;
	max.f32 	%f300, %f299, 0f00000000;
	st.global.f32 	[%rd45+3584], %f300;
	add.f32 	%f301, %f473, %f272;
	max.f32 	%f302, %f301, 0f00000000;
	st.global.f32 	[%rd45+3588], %f302;
	add.f32 	%f303, %f486, %f269;
	max.f32 	%f304, %f303, 0f00000000;
	st.global.f32 	[%rd45+4096], %f304;
	add.f32 	%f305, %f472, %f272;
	max.f32 	%f306, %f305, 0f00000000;
	st.global.f32 	[%rd45+4100], %f306;
	add.f32 	%f307, %f485, %f269;
	max.f32 	%f308, %f307, 0f00000000;
	st.global.f32 	[%rd45+4608], %f308;
	add.f32 	%f309, %f471, %f272;
	max.f32 	%f310, %f309, 0f00000000;
	st.global.f32 	[%rd45+4612], %f310;
	add.f32 	%f311, %f484, %f269;
	max.f32 	%f312, %f311, 0f00000000;
	st.global.f32 	[%rd45+5120], %f312;
	add.f32 	%f313, %f470, %f272;
	max.f32 	%f314, %f313, 0f00000000;
	st.global.f32 	[%rd45+5124], %f314;
	add.f32 	%f315, %f483, %f269;
	max.f32 	%f316, %f315, 0f00000000;
	st.global.f32 	[%rd45+5632], %f316;
	add.f32 	%f317, %f469, %f272;
	max.f32 	%f318, %f317, 0f00000000;
	st.global.f32 	[%rd45+5636], %f318;
	add.f32 	%f319, %f482, %f269;
	max.f32 	%f320, %f319, 0f00000000;
	st.global.f32 	[%rd45+6144], %f320;
	add.f32 	%f321, %f468, %f272;
	max.f32 	%f322, %f321, 0f00000000;
	st.global.f32 	[%rd45+6148], %f322;
	add.f32 	%f323, %f481, %f269;
	max.f32 	%f324, %f323, 0f00000000;
	st.global.f32 	[%rd45+6656], %f324;
	add.f32 	%f325, %f467, %f272;
	max.f32 	%f326, %f325, 0f00000000;
	st.global.f32 	[%rd45+6660], %f326;
	add.f32 	%f327, %f466, %f269;
	max.f32 	%f328, %f327, 0f00000000;
	st.global.f32 	[%rd45+7168], %f328;
	add.f32 	%f329, %f452, %f272;
	max.f32 	%f330, %f329, 0f00000000;
	st.global.f32 	[%rd45+7172], %f330;
	add.f32 	%f331, %f465, %f269;
	max.f32 	%f332, %f331, 0f00000000;
	st.global.f32 	[%rd45+7680], %f332;
	add.f32 	%f333, %f451, %f272;
	max.f32 	%f334, %f333, 0f00000000;
	st.global.f32 	[%rd45+7684], %f334;
	add.f32 	%f335, %f464, %f269;
	max.f32 	%f336, %f335, 0f00000000;
	st.global.f32 	[%rd45+8192], %f336;
	add.f32 	%f337, %f450, %f272;
	max.f32 	%f338, %f337, 0f00000000;
	st.global.f32 	[%rd45+8196], %f338;
	add.f32 	%f339, %f463, %f269;
	max.f32 	%f340, %f339, 0f00000000;
	st.global.f32 	[%rd45+8704], %f340;
	add.f32 	%f341, %f449, %f272;
	max.f32 	%f342, %f341, 0f00000000;
	st.global.f32 	[%rd45+8708], %f342;
	add.f32 	%f343, %f462, %f269;
	max.f32 	%f344, %f343, 0f00000000;
	st.global.f32 	[%rd45+9216], %f344;
	add.f32 	%f345, %f448, %f272;
	max.f32 	%f346, %f345, 0f00000000;
	st.global.f32 	[%rd45+9220], %f346;
	add.f32 	%f347, %f461, %f269;
	max.f32 	%f348, %f347, 0f00000000;
	st.global.f32 	[%rd45+9728], %f348;
	add.f32 	%f349, %f447, %f272;
	max.f32 	%f350, %f349, 0f00000000;
	st.global.f32 	[%rd45+9732], %f350;
	add.f32 	%f351, %f460, %f269;
	max.f32 	%f352, %f351, 0f00000000;
	st.global.f32 	[%rd45+10240], %f352;
	add.f32 	%f353, %f446, %f272;
	max.f32 	%f354, %f353, 0f00000000;
	st.global.f32 	[%rd45+10244], %f354;
	add.f32 	%f355, %f459, %f269;
	max.f32 	%f356, %f355, 0f00000000;
	st.global.f32 	[%rd45+10752], %f356;
	add.f32 	%f357, %f445, %f272;
	max.f32 	%f358, %f357, 0f00000000;
	st.global.f32 	[%rd45+10756], %f358;
	add.f32 	%f359, %f458, %f269;
	max.f32 	%f360, %f359, 0f00000000;
	st.global.f32 	[%rd45+11264], %f360;
	add.f32 	%f361, %f444, %f272;
	max.f32 	%f362, %f361, 0f00000000;
	st.global.f32 	[%rd45+11268], %f362;
	add.f32 	%f363, %f457, %f269;
	max.f32 	%f364, %f363, 0f00000000;
	st.global.f32 	[%rd45+11776], %f364;
	add.f32 	%f365, %f443, %f272;
	max.f32 	%f366, %f365, 0f00000000;
	st.global.f32 	[%rd45+11780], %f366;
	add.f32 	%f367, %f456, %f269;
	max.f32 	%f368, %f367, 0f00000000;
	st.global.f32 	[%rd45+12288], %f368;
	add.f32 	%f369, %f442, %f272;
	max.f32 	%f370, %f369, 0f00000000;
	st.global.f32 	[%rd45+12292], %f370;
	add.f32 	%f371, %f455, %f269;
	max.f32 	%f372, %f371, 0f00000000;
	st.global.f32 	[%rd45+12800], %f372;
	add.f32 	%f373, %f441, %f272;
	max.f32 	%f374, %f373, 0f00000000;
	st.global.f32 	[%rd45+12804], %f374;
	add.f32 	%f375, %f454, %f269;
	max.f32 	%f376, %f375, 0f00000000;
	st.global.f32 	[%rd45+13312], %f376;
	add.f32 	%f377, %f440, %f272;
	max.f32 	%f378, %f377, 0f00000000;
	st.global.f32 	[%rd45+13316], %f378;
	add.f32 	%f379, %f453, %f269;
	max.f32 	%f380, %f379, 0f00000000;
	st.global.f32 	[%rd45+13824], %f380;
	add.f32 	%f381, %f439, %f272;
	max.f32 	%f382, %f381, 0f00000000;
	st.global.f32 	[%rd45+13828], %f382;
	ret;

}


// ===== COMPILED SASS (sm_100) =====

	.target	sm_100

	.elftype	@"ET_EXEC"


//--------------------- .note.nv.tkinfo           --------------------------
	.section	.note.nv.tkinfo,"",@"SHT_NOTE"
	.sectionflags	@"SHF_NOTE_NV_TKINFO"
	.tkinfo
        /*0018*/ 	.word	0x00000002
        /*0030*/ 	.string	""
        /*0030*/ 	.string	"ptxas"
        /*0030*/ 	.string	"Cuda compilation tools, release 13.0, V13.0.88"
        /*0030*/ 	.string	"Build cuda_13.0.r13.0/compiler.36424714_0"
        /*0030*/ 	.string	"-arch sm_100 -m 64 "



//--------------------- .note.nv.cuinfo           --------------------------
	.section	.note.nv.cuinfo,"",@"SHT_NOTE"
	.sectionflags	@"SHF_NOTE_NV_CUINFO"
        /*0018*/ 	.short	0x0002
        /*001a*/ 	.short	0x0064
        /*001c*/ 	.short	0x0082
	.zero		2


//--------------------- .nv.info                  --------------------------
	.section	.nv.info,"",@"SHT_CUDA_INFO"
	.align	4


	//----- nvinfo : EIATTR_REGCOUNT
	.align		4
        /*0000*/ 	.byte	0x04, 0x2f
        /*0002*/ 	.short	(.L_1 - .L_0)
	.align		4
.L_0:
        /*0004*/ 	.word	index@(my_kernel_kernel0)
        /*0008*/ 	.word	0x00000060


	//----- nvinfo : EIATTR_FRAME_SIZE
	.align		4
.L_1:
        /*000c*/ 	.byte	0x04, 0x11
        /*000e*/ 	.short	(.L_3 - .L_2)
	.align		4
.L_2:
        /*0010*/ 	.word	index@(my_kernel_kernel0)
        /*0014*/ 	.word	0x00000000


	//----- nvinfo : EIATTR_MIN_STACK_SIZE
	.align		4
.L_3:
        /*0018*/ 	.byte	0x04, 0x12
        /*001a*/ 	.short	(.L_5 - .L_4)
	.align		4
.L_4:
        /*001c*/ 	.word	index@(my_kernel_kernel0)
        /*0020*/ 	.word	0x00000000
.L_5:


//--------------------- .nv.compat                --------------------------
	.section	.nv.compat,"",@"SHT_CUDA_COMPAT_INFO"
	.align	4
        /*0000*/ 	.byte	0x02, 0x09, 0x00, 0x00, 0x02, 0x02, 0x01, 0x00, 0x02, 0x05, 0x05, 0x00, 0x03, 0x07, 0x01, 0x01
        /*0010*/ 	.byte	0x02, 0x03, 0x00, 0x00, 0x02, 0x06, 0x01, 0x00, 0x04, 0x0b, 0x08, 0x00, 0x09, 0x00, 0x00, 0x00
        /*0020*/ 	.byte	0x00, 0x00, 0x00, 0x00


//--------------------- .nv.info.my_kernel_kernel0 --------------------------
	.section	.nv.info.my_kernel_kernel0,"",@"SHT_CUDA_INFO"
	.sectionflags	@""
	.align	4


	//----- nvinfo : EIATTR_CUDA_API_VERSION
	.align		4
        /*0000*/ 	.byte	0x04, 0x37
        /*0002*/ 	.short	(.L_7 - .L_6)
.L_6:
        /*0004*/ 	.word	0x00000082


	//----- nvinfo : EIATTR_KPARAM_INFO
	.align		4
.L_7:
        /*0008*/ 	.byte	0x04, 0x17
        /*000a*/ 	.short	(.L_9 - .L_8)
.L_8:
        /*000c*/ 	.word	0x00000000
        /*0010*/ 	.short	0x0003
        /*0012*/ 	.short	0x0018
        /*0014*/ 	.byte	0x00, 0xf5, 0x21, 0x00


	//----- nvinfo : EIATTR_KPARAM_INFO
	.align		4
.L_9:
        /*0018*/ 	.byte	0x04, 0x17
        /*001a*/ 	.short	(.L_11 - .L_10)
.L_10:
        /*001c*/ 	.word	0x00000000
        /*0020*/ 	.short	0x0002
        /*0022*/ 	.short	0x0010
        /*0024*/ 	.byte	0x00, 0xf5, 0x21, 0x00


	//----- nvinfo : EIATTR_KPARAM_INFO
	.align		4
.L_11:
        /*0028*/ 	.byte	0x04, 0x17
        /*002a*/ 	.short	(.L_13 - .L_12)
.L_12:
        /*002c*/ 	.word	0x00000000
        /*0030*/ 	.short	0x0001
        /*0032*/ 	.short	0x0008
        /*0034*/ 	.byte	0x00, 0xf5, 0x21, 0x00


	//----- nvinfo : EIATTR_KPARAM_INFO
	.align		4
.L_13:
        /*0038*/ 	.byte	0x04, 0x17
        /*003a*/ 	.short	(.L_15 - .L_14)
.L_14:
        /*003c*/ 	.word	0x00000000
        /*0040*/ 	.short	0x0000
        /*0042*/ 	.short	0x0000
        /*0044*/ 	.byte	0x00, 0xf5, 0x21, 0x00


	//----- nvinfo : EIATTR_SPARSE_MMA_MASK
	.align		4
.L_15:
        /*0048*/ 	.byte	0x03, 0x50
        /*004a*/ 	.short	0x0000


	//----- nvinfo : EIATTR_MAXREG_COUNT
	.align		4
        /*004c*/ 	.byte	0x03, 0x1b
        /*004e*/ 	.short	0x00ff


	//----- nvinfo : EIATTR_NUM_BARRIERS
	.align		4
        /*0050*/ 	.byte	0x02, 0x4c
        /*0052*/ 	.byte	0x01
	.zero		1


	//----- nvinfo : EIATTR_MERCURY_ISA_VERSION
	.align		4
        /*0054*/ 	.byte	0x03, 0x5f
        /*0056*/ 	.short	0x0101


	//----- nvinfo : EIATTR_VRC_CTA_INIT_COUNT
	.align		4
        /*0058*/ 	.byte	0x02, 0x4a
	.zero		1
	.zero		1


	//----- nvinfo : EIATTR_EXIT_INSTR_OFFSETS
	.align		4
        /*005c*/ 	.byte	0x04, 0x1c
        /*005e*/ 	.short	(.L_17 - .L_16)


	//   ....[0]....
.L_16:
        /*0060*/ 	.word	0x000028e0


	//----- nvinfo : EIATTR_CBANK_PARAM_SIZE
	.align		4
.L_17:
        /*0064*/ 	.byte	0x03, 0x19
        /*0066*/ 	.short	0x0020


	//----- nvinfo : EIATTR_PARAM_CBANK
	.align		4
        /*0068*/ 	.byte	0x04, 0x0a
        /*006a*/ 	.short	(.L_19 - .L_18)
	.align		4
.L_18:
        /*006c*/ 	.word	index@(.nv.constant0.my_kernel_kernel0)
        /*0070*/ 	.short	0x0380
        /*0072*/ 	.short	0x0020


	//----- nvinfo : EIATTR_SW_WAR
	.align		4
.L_19:
        /*0074*/ 	.byte	0x04, 0x36
        /*0076*/ 	.short	(.L_21 - .L_20)
.L_20:
        /*0078*/ 	.word	0x00000008
.L_21:


//--------------------- .nv.callgraph             --------------------------
	.section	.nv.callgraph,"",@"SHT_CUDA_CALLGRAPH"
	.align	4
	.sectionentsize	8
	.align		4
        /*0000*/ 	.word	0x00000000
	.align		4
        /*0004*/ 	.word	0xffffffff
	.align		4
        /*0008*/ 	.word	0x00000000
	.align		4
        /*000c*/ 	.word	0xfffffffe
	.align		4
        /*0010*/ 	.word	0x00000000
	.align		4
        /*0014*/ 	.word	0xfffffffd
	.align		4
        /*0018*/ 	.word	0x00000000
	.align		4
        /*001c*/ 	.word	0xfffffffc


//--------------------- .text.my_kernel_kernel0   --------------------------
	.section	.text.my_kernel_kernel0,"ax",@progbits
	.align	128
        .global         my_kernel_kernel0
        .type           my_kernel_kernel0,@function
        .size           my_kernel_kernel0,(.L_x_3 - my_kernel_kernel0)
        .other          my_kernel_kernel0,@"STO_CUDA_ENTRY STV_DEFAULT"
my_kernel_kernel0:
.text.my_kernel_kernel0:
[----:B------:R-:W-:Y:S01]  /*0000*/  LDC R1, c[0x0][0x37c] ;  /* 0x0000df00ff017b82 */ /* 0x000fe20000000800 */
[----:B------:R-:W0:Y:S01]  /*0010*/  S2R R9, SR_TID.X ;  /* 0x0000000000097919 */ /* 0x000e220000002100 */
[----:B------:R-:W-:Y:S01]  /*0020*/  HFMA2 R87, -RZ, RZ, 0, 0 ;  /* 0x00000000ff577431 */ /* 0x000fe200000001ff */
[----:B------:R-:W-:Y:S02]  /*0030*/  CS2R R24, SRZ ;  /* 0x0000000000187805 */ /* 0x000fe4000001ff00 */
[----:B------:R-:W-:Y:S01]  /*0040*/  CS2R R26, SRZ ;  /* 0x00000000001a7805 */ /* 0x000fe2000001ff00 */
[----:B------:R-:W1:Y:S01]  /*0050*/  S2R R15, SR_CTAID.X ;  /* 0x00000000000f7919 */ /* 0x000e620000002500 */
[----:B------:R-:W-:Y:S02]  /*0060*/  CS2R R28, SRZ ;  /* 0x00000000001c7805 */ /* 0x000fe4000001ff00 */
[----:B------:R-:W-:Y:S02]  /*0070*/  CS2R R30, SRZ ;  /* 0x00000000001e7805 */ /* 0x000fe4000001ff00 */
[----:B------:R-:W-:-:S02]  /*0080*/  CS2R R32, SRZ ;  /* 0x0000000000207805 */ /* 0x000fc4000001ff00 */
[----:B------:R-:W-:Y:S02]  /*0090*/  CS2R R34, SRZ ;  /* 0x0000000000227805 */ /* 0x000fe4000001ff00 */
[----:B------:R-:W-:Y:S02]  /*00a0*/  CS2R R36, SRZ ;  /* 0x0000000000247805 */ /* 0x000fe4000001ff00 */
[----:B------:R-:W-:Y:S02]  /*00b0*/  CS2R R38, SRZ ;  /* 0x0000000000267805 */ /* 0x000fe4000001ff00 */
        /* <DEDUP_REMOVED lines=16> */
[----:B------:R-:W-:Y:S01]  /*01c0*/  MOV R82, RZ ;  /* 0x000000ff00527202 */ /* 0x000fe20000000f00 */
[----:B------:R-:W2:Y:S01]  /*01d0*/  LDCU.64 UR6, c[0x0][0x358] ;  /* 0x00006b00ff0677ac */ /* 0x000ea20008000a00 */
[C---:B0-----:R-:W-:Y:S01]  /*01e0*/  LOP3.LUT R0, R9.reuse, 0xffff, RZ, 0xc0, !PT ;  /* 0x0000ffff09007812 */ /* 0x041fe200078ec0ff */
[C---:B------:R-:W-:Y:S01]  /*01f0*/  VIADD R5, R9.reuse, 0x10 ;  /* 0x0000001009057836 */ /* 0x040fe20000000000 */
[----:B------:R-:W-:Y:S01]  /*0200*/  IADD3 R4, PT, PT, R9, 0x20, RZ ;  /* 0x0000002009047810 */ /* 0x000fe20007ffe0ff */
[----:B-1----:R-:W-:Y:S01]  /*0210*/  IMAD R15, R15, 0x6900, RZ ;  /* 0x000069000f0f7824 */ /* 0x002fe200078e02ff */
[----:B------:R-:W-:Y:S01]  /*0220*/  IADD3 R8, PT, PT, R9, 0x980, RZ ;  /* 0x0000098009087810 */ /* 0x000fe20007ffe0ff */
[----:B------:R-:W-:Y:S01]  /*0230*/  IMAD R0, R0, 0x556, RZ ;  /* 0x0000055600007824 */ /* 0x000fe200078e02ff */
[----:B------:R-:W-:-:S02]  /*0240*/  LOP3.LUT R2, R4, 0xffff, RZ, 0xc0, !PT ;  /* 0x0000ffff04027812 */ /* 0x000fc400078ec0ff */
[----:B------:R-:W-:Y:S02]  /*0250*/  LOP3.LUT R3, R5, 0xffff, RZ, 0xc0, !PT ;  /* 0x0000ffff05037812 */ /* 0x000fe400078ec0ff */
[----:B------:R-:W-:Y:S01]  /*0260*/  SHF.R.U32.HI R0, RZ, 0x10, R0 ;  /* 0x00000010ff007819 */ /* 0x000fe20000011600 */
[----:B------:R-:W-:Y:S01]  /*0270*/  IMAD R2, R2, 0x556, RZ ;  /* 0x0000055602027824 */ /* 0x000fe200078e02ff */
[----:B------:R-:W-:Y:S01]  /*0280*/  LOP3.LUT R8, R8, 0xffff, RZ, 0xc0, !PT ;  /* 0x0000ffff08087812 */ /* 0x000fe200078ec0ff */
[----:B------:R-:W-:Y:S01]  /*0290*/  IMAD R3, R3, 0x556, RZ ;  /* 0x0000055603037824 */ /* 0x000fe200078e02ff */
[----:B------:R-:W-:Y:S02]  /*02a0*/  PRMT R6, R0, 0x9910, RZ ;  /* 0x0000991000067816 */ /* 0x000fe400000000ff */
[----:B------:R-:W-:Y:S01]  /*02b0*/  SHF.R.U32.HI R0, RZ, 0x10, R2 ;  /* 0x00000010ff007819 */ /* 0x000fe20000011602 */
[----:B------:R-:W-:Y:S01]  /*02c0*/  IMAD R8, R8, 0xaab, RZ ;  /* 0x00000aab08087824 */ /* 0x000fe200078e02ff */
[----:B------:R-:W-:-:S02]  /*02d0*/  SHF.R.U32.HI R2, RZ, 0x10, R3 ;  /* 0x00000010ff027819 */ /* 0x000fc40000011603 */
[----:B------:R-:W-:Y:S01]  /*02e0*/  PRMT R3, R0, 0x9910, RZ ;  /* 0x0000991000037816 */ /* 0x000fe200000000ff */
[----:B------:R-:W-:Y:S01]  /*02f0*/  IMAD R0, R6, 0x30, RZ ;  /* 0x0000003006007824 */ /* 0x000fe200078e02ff */
[----:B------:R-:W-:Y:S02]  /*0300*/  PRMT R7, R2, 0x9910, RZ ;  /* 0x0000991002077816 */ /* 0x000fe400000000ff */
[----:B------:R-:W-:Y:S02]  /*0310*/  MOV R2, R3 ;  /* 0x0000000300027202 */ /* 0x000fe40000000f00 */
[----:B------:R-:W-:Y:S01]  /*0320*/  SHF.R.U32.HI R8, RZ, 0x11, R8 ;  /* 0x00000011ff087819 */ /* 0x000fe20000011608 */
[----:B------:R-:W-:Y:S01]  /*0330*/  IMAD.MOV.U32 R3, RZ, RZ, R7 ;  /* 0x000000ffff037224 */ /* 0x000fe200078e0007 */
[----:B------:R-:W-:Y:S01]  /*0340*/  IADD3 R7, PT, PT, RZ, -R0, RZ ;  /* 0x80000000ff077210 */ /* 0x000fe20007ffe0ff */
[----:B------:R-:W-:Y:S01]  /*0350*/  IMAD R2, R2, 0x30, RZ ;  /* 0x0000003002027824 */ /* 0x000fe200078e02ff */
[----:B------:R-:W-:Y:S01]  /*0360*/  PRMT R13, R8, 0x9910, RZ ;  /* 0x00009910080d7816 */ /* 0x000fe200000000ff */
[----:B------:R-:W-:Y:S01]  /*0370*/  IMAD R3, R3, 0x30, RZ ;  /* 0x0000003003037824 */ /* 0x000fe200078e02ff */
[----:B------:R-:W-:Y:S01]  /*0380*/  IADD3 R16, PT, PT, R9, 0x880, RZ ;  /* 0x0000088009107810 */ /* 0x000fe20007ffe0ff */
[----:B------:R-:W-:Y:S01]  /*0390*/  IMAD R0, R6, 0x1e0, RZ ;  /* 0x000001e006007824 */ /* 0x000fe200078e02ff */
[----:B------:R-:W-:Y:S01]  /*03a0*/  PRMT R6, R7, 0x7710, RZ ;  /* 0x0000771007067816 */ /* 0x000fe200000000ff */
[----:B------:R-:W-:Y:S01]  /*03b0*/  IMAD.MOV R7, RZ, RZ, -R2 ;  /* 0x000000ffff077224 */ /* 0x000fe200078e0a02 */
[----:B------:R-:W-:Y:S01]  /*03c0*/  IADD3 R3, PT, PT, RZ, -R3, RZ ;  /* 0x80000003ff037210 */ /* 0x000fe20007ffe0ff */
[----:B------:R-:W-:Y:S01]  /*03d0*/  IMAD R13, R13, 0x1e0, RZ ;  /* 0x000001e00d0d7824 */ /* 0x000fe200078e02ff */
[----:B------:R-:W-:Y:S01]  /*03e0*/  LOP3.LUT R0, R0, 0xffff, RZ, 0xc0, !PT ;  /* 0x0000ffff00007812 */ /* 0x000fe200078ec0ff */
[----:B------:R-:W-:Y:S01]  /*03f0*/  IMAD.IADD R2, R6, 0x1, R9 ;  /* 0x0000000106027824 */ /* 0x000fe200078e0209 */
[----:B------:R-:W-:-:S02]  /*0400*/  PRMT R7, R7, 0x7710, RZ ;  /* 0x0000771007077816 */ /* 0x000fc400000000ff */
[----:B------:R-:W-:Y:S02]  /*0410*/  PRMT R6, R3, 0x7710, RZ ;  /* 0x0000771003067816 */ /* 0x000fe400000000ff */
[----:B------:R-:W-:Y:S02]  /*0420*/  IADD3 R4, PT, PT, R4, R7, RZ ;  /* 0x0000000704047210 */ /* 0x000fe40007ffe0ff */
[----:B------:R-:W-:Y:S01]  /*0430*/  LOP3.LUT R3, R15, 0xffff, R2, 0xf8, !PT ;  /* 0x0000ffff0f037812 */ /* 0x000fe200078ef802 */
[----:B------:R-:W-:Y:S01]  /*0440*/  IMAD.IADD R2, R5, 0x1, R6 ;  /* 0x0000000105027824 */ /* 0x000fe200078e0206 */
[----:B------:R-:W-:Y:S01]  /*0450*/  LOP3.LUT R11, R15, 0xffff, R4, 0xf8, !PT ;  /* 0x0000ffff0f0b7812 */ /* 0x000fe200078ef804 */
[C---:B------:R-:W-:Y:S01]  /*0460*/  VIADD R4, R9.reuse, 0x380 ;  /* 0x0000038009047836 */ /* 0x040fe20000000000 */
[C---:B------:R-:W-:Y:S01]  /*0470*/  IADD3 R5, PT, PT, R9.reuse, 0x500, RZ ;  /* 0x0000050009057810 */ /* 0x040fe20007ffe0ff */
[----:B------:R-:W-:Y:S01]  /*0480*/  VIADD R6, R9, 0x680 ;  /* 0x0000068009067836 */ /* 0x000fe20000000000 */
[----:B------:R-:W-:-:S02]  /*0490*/  IADD3 R0, PT, PT, R0, R3, RZ ;  /* 0x0000000300007210 */ /* 0x000fc40007ffe0ff */
[C---:B------:R-:W-:Y:S02]  /*04a0*/  IADD3 R3, PT, PT, R9.reuse, 0x200, RZ ;  /* 0x0000020009037810 */ /* 0x040fe40007ffe0ff */
[----:B------:R-:W-:Y:S02]  /*04b0*/  LOP3.LUT R7, R9, 0x800, RZ, 0xfc, !PT ;  /* 0x0000080009077812 */ /* 0x000fe400078efcff */
[----:B------:R-:W-:Y:S02]  /*04c0*/  LOP3.LUT R5, R5, 0xffff, RZ, 0xc0, !PT ;  /* 0x0000ffff05057812 */ /* 0x000fe400078ec0ff */
[----:B------:R-:W-:Y:S02]  /*04d0*/  LOP3.LUT R4, R4, 0xffff, RZ, 0xc0, !PT ;  /* 0x0000ffff04047812 */ /* 0x000fe400078ec0ff */
[----:B------:R-:W-:Y:S01]  /*04e0*/  LOP3.LUT R6, R6, 0xffff, RZ, 0xc0, !PT ;  /* 0x0000ffff06067812 */ /* 0x000fe200078ec0ff */
[----:B------:R-:W-:Y:S01]  /*04f0*/  IMAD R5, R5, 0xaab, RZ ;  /* 0x00000aab05057824 */ /* 0x000fe200078e02ff */
[----:B------:R-:W-:Y:S01]  /*0500*/  LOP3.LUT R15, R15, 0xffff, R2, 0xf8, !PT ;  /* 0x0000ffff0f0f7812 */ /* 0x000fe200078ef802 */
[----:B------:R-:W-:Y:S01]  /*0510*/  VIADD R2, R9, 0x80 ;  /* 0x0000008009027836 */ /* 0x000fe20000000000 */
[----:B------:R-:W-:Y:S01]  /*0520*/  LOP3.LUT R3, R3, 0xffff, RZ, 0xc0, !PT ;  /* 0x0000ffff03037812 */ /* 0x000fe200078ec0ff */
[----:B------:R-:W-:Y:S01]  /*0530*/  IMAD R4, R4, 0x556, RZ ;  /* 0x0000055604047824 */ /* 0x000fe200078e02ff */
[----:B------:R-:W-:Y:S01]  /*0540*/  LOP3.LUT R7, R7, 0xffff, RZ, 0xc0, !PT ;  /* 0x0000ffff07077812 */ /* 0x000fe200078ec0ff */
[----:B------:R-:W-:Y:S01]  /*0550*/  IMAD R6, R6, 0xaab, RZ ;  /* 0x00000aab06067824 */ /* 0x000fe200078e02ff */
[----:B------:R-:W-:Y:S01]  /*0560*/  LOP3.LUT R2, R2, 0xffff, RZ, 0xc0, !PT ;  /* 0x0000ffff02027812 */ /* 0x000fe200078ec0ff */
[----:B------:R-:W-:Y:S01]  /*0570*/  IMAD R3, R3, 0x556, RZ ;  /* 0x0000055603037824 */ /* 0x000fe200078e02ff */
[----:B------:R-:W-:Y:S01]  /*0580*/  SHF.R.U32.HI R5, RZ, 0x11, R5 ;  /* 0x00000011ff057819 */ /* 0x000fe20000011605 */
[----:B------:R-:W-:Y:S01]  /*0590*/  IMAD R7, R7, 0xaab, RZ ;  /* 0x00000aab07077824 */ /* 0x000fe200078e02ff */
[----:B------:R-:W-:Y:S01]  /*05a0*/  SHF.R.U32.HI R4, RZ, 0x10, R4 ;  /* 0x00000010ff047819 */ /* 0x000fe20000011604 */
[----:B------:R-:W-:Y:S01]  /*05b0*/  IMAD R2, R2, 0x556, RZ ;  /* 0x0000055602027824 */ /* 0x000fe200078e02ff */
[----:B------:R-:W-:-:S02]  /*05c0*/  SHF.R.U32.HI R6, RZ, 0x11, R6 ;  /* 0x00000011ff067819 */ /* 0x000fc40000011606 */
[----:B------:R-:W-:Y:S02]  /*05d0*/  SHF.R.U32.HI R3, RZ, 0x10, R3 ;  /* 0x00000010ff037819 */ /* 0x000fe40000011603 */
[----:B------:R-:W-:Y:S02]  /*05e0*/  SHF.R.U32.HI R7, RZ, 0x11, R7 ;  /* 0x00000011ff077819 */ /* 0x000fe40000011607 */
[----:B------:R-:W-:Y:S02]  /*05f0*/  PRMT R10, R5, 0x9910, RZ ;  /* 0x00009910050a7816 */ /* 0x000fe400000000ff */
[----:B------:R-:W-:Y:S02]  /*0600*/  PRMT R4, R4, 0x9910, RZ ;  /* 0x0000991004047816 */ /* 0x000fe400000000ff */
[----:B------:R-:W-:Y:S02]  /*0610*/  PRMT R6, R6, 0x9910, RZ ;  /* 0x0000991006067816 */ /* 0x000fe400000000ff */
[----:B------:R-:W-:-:S02]  /*0620*/  PRMT R3, R3, 0x9910, RZ ;  /* 0x0000991003037816 */ /* 0x000fc400000000ff */
[----:B------:R-:W-:Y:S01]  /*0630*/  PRMT R12, R7, 0x9910, RZ ;  /* 0x00009910070c7816 */ /* 0x000fe200000000ff */
[----:B------:R-:W-:Y:S01]  /*0640*/  IMAD.MOV.U32 R7, RZ, RZ, R10 ;  /* 0x000000ffff077224 */ /* 0x000fe200078e000a */
[----:B------:R-:W-:Y:S01]  /*0650*/  SHF.R.U32.HI R2, RZ, 0x10, R2 ;  /* 0x00000010ff027819 */ /* 0x000fe20000011602 */
[----:B------:R-:W-:Y:S01]  /*0660*/  IMAD R3, R3, 0x1e0, RZ ;  /* 0x000001e003037824 */ /* 0x000fe200078e02ff */
[----:B------:R-:W-:Y:S01]  /*0670*/  MOV R5, R4 ;  /* 0x0000000400057202 */ /* 0x000fe20000000f00 */
[----:B------:R-:W-:Y:S01]  /*0680*/  IMAD R7, R7, 0x1e0, RZ ;  /* 0x000001e007077824 */ /* 0x000fe200078e02ff */
[----:B------:R-:W-:Y:S01]  /*0690*/  MOV R10, R6 ;  /* 0x00000006000a7202 */ /* 0x000fe20000000f00 */
[----:B------:R-:W-:Y:S01]  /*06a0*/  IMAD R12, R12, 0x1e0, RZ ;  /* 0x000001e00c0c7824 */ /* 0x000fe200078e02ff */
[----:B------:R-:W-:Y:S01]  /*06b0*/  PRMT R2, R2, 0x9910, RZ ;  /* 0x0000991002027816 */ /* 0x000fe200000000ff */
[----:B------:R-:W-:Y:S01]  /*06c0*/  IMAD R5, R5, 0x1e0, RZ ;  /* 0x000001e005057824 */ /* 0x000fe200078e02ff */
[----:B------:R-:W-:Y:S01]  /*06d0*/  LOP3.LUT R4, R3, 0xffff, RZ, 0xc0, !PT ;  /* 0x0000ffff03047812 */ /* 0x000fe200078ec0ff */
[----:B------:R-:W-:Y:S01]  /*06e0*/  IMAD R10, R10, 0x1e0, RZ ;  /* 0x000001e00a0a7824 */ /* 0x000fe200078e02ff */
[----:B------:R-:W-:Y:S01]  /*06f0*/  LOP3.LUT R8, R7, 0xffff, RZ, 0xc0, !PT ;  /* 0x0000ffff07087812 */ /* 0x000fe200078ec0ff */
[----:B------:R-:W-:Y:S01]  /*0700*/  IMAD R2, R2, 0x1e0, RZ ;  /* 0x000001e002027824 */ /* 0x000fe200078e02ff */
[----:B------:R-:W-:Y:S01]  /*0710*/  LOP3.LUT R6, R5, 0xffff, RZ, 0xc0, !PT ;  /* 0x0000ffff05067812 */ /* 0x000fe200078ec0ff */
[----:B------:R-:W-:Y:S01]  /*0720*/  IMAD.IADD R3, R11, 0x1, R4 ;  /* 0x000000010b037824 */ /* 0x000fe200078e0204 */
[----:B------:R-:W-:-:S02]  /*0730*/  LOP3.LUT R10, R10, 0xffff, RZ, 0xc0, !PT ;  /* 0x0000ffff0a0a7812 */ /* 0x000fc400078ec0ff */
[----:B------:R-:W-:Y:S02]  /*0740*/  LOP3.LUT R2, R2, 0xffff, RZ, 0xc0, !PT ;  /* 0x0000ffff02027812 */ /* 0x000fe400078ec0ff */
[----:B------:R-:W-:Y:S02]  /*0750*/  LOP3.LUT R12, R12, 0xffff, RZ, 0xc0, !PT ;  /* 0x0000ffff0c0c7812 */ /* 0x000fe400078ec0ff */
[----:B------:R-:W-:Y:S02]  /*0760*/  LOP3.LUT R14, R13, 0xffff, RZ, 0xc0, !PT ;  /* 0x0000ffff0d0e7812 */ /* 0x000fe400078ec0ff */
[C---:B------:R-:W-:Y:S01]  /*0770*/  IADD3 R4, PT, PT, R11.reuse, R6, RZ ;  /* 0x000000060b047210 */ /* 0x040fe20007ffe0ff */
[C---:B------:R-:W-:Y:S01]  /*0780*/  IMAD.IADD R6, R11.reuse, 0x1, R10 ;  /* 0x000000010b067824 */ /* 0x040fe200078e020a */
[----:B------:R-:W-:Y:S01]  /*0790*/  IADD3 R5, PT, PT, R11, R8, RZ ;  /* 0x000000080b057210 */ /* 0x000fe20007ffe0ff */
[----:B------:R-:W-:Y:S01]  /*07a0*/  VIADD R10, R9, 0x100 ;  /* 0x00000100090a7836 */ /* 0x000fe20000000000 */
[----:B------:R-:W-:-:S02]  /*07b0*/  IADD3 R2, PT, PT, R2, R11, RZ ;  /* 0x0000000b02027210 */ /* 0x000fc40007ffe0ff */
[C---:B------:R-:W-:Y:S02]  /*07c0*/  IADD3 R7, PT, PT, R11.reuse, R12, RZ ;  /* 0x0000000c0b077210 */ /* 0x040fe40007ffe0ff */
[----:B------:R-:W-:Y:S01]  /*07d0*/  IADD3 R8, PT, PT, R11, R14, RZ ;  /* 0x0000000e0b087210 */ /* 0x000fe20007ffe0ff */
[C---:B------:R-:W-:Y:S01]  /*07e0*/  VIADD R14, R9.reuse, 0x700 ;  /* 0x00000700090e7836 */ /* 0x040fe20000000000 */
[C---:B------:R-:W-:Y:S02]  /*07f0*/  IADD3 R11, PT, PT, R9.reuse, 0x280, RZ ;  /* 0x00000280090b7810 */ /* 0x040fe40007ffe0ff */
[C---:B------:R-:W-:Y:S02]  /*0800*/  LOP3.LUT R12, R9.reuse, 0x400, RZ, 0xfc, !PT ;  /* 0x00000400090c7812 */ /* 0x040fe400078efcff */
[C---:B------:R-:W-:Y:S02]  /*0810*/  IADD3 R13, PT, PT, R9.reuse, 0x580, RZ ;  /* 0x00000580090d7810 */ /* 0x040fe40007ffe0ff */
[----:B------:R-:W-:-:S02]  /*0820*/  IADD3 R9, PT, PT, R9, 0xa00, RZ ;  /* 0x00000a0009097810 */ /* 0x000fc40007ffe0ff */
[----:B------:R-:W-:Y:S02]  /*0830*/  LOP3.LUT R10, R10, 0xffff, RZ, 0xc0, !PT ;  /* 0x0000ffff0a0a7812 */ /* 0x000fe400078ec0ff */
[----:B------:R-:W-:Y:S02]  /*0840*/  LOP3.LUT R11, R11, 0xffff, RZ, 0xc0, !PT ;  /* 0x0000ffff0b0b7812 */ /* 0x000fe400078ec0ff */
[----:B------:R-:W-:Y:S02]  /*0850*/  LOP3.LUT R12, R12, 0xffff, RZ, 0xc0, !PT ;  /* 0x0000ffff0c0c7812 */ /* 0x000fe400078ec0ff */
[----:B------:R-:W-:Y:S02]  /*0860*/  LOP3.LUT R13, R13, 0xffff, RZ, 0xc0, !PT ;  /* 0x0000ffff0d0d7812 */ /* 0x000fe400078ec0ff */
[----:B------:R-:W-:Y:S02]  /*0870*/  LOP3.LUT R14, R14, 0xffff, RZ, 0xc0, !PT ;  /* 0x0000ffff0e0e7812 */ /* 0x000fe400078ec0ff */
[----:B------:R-:W-:Y:S01]  /*0880*/  LOP3.LUT R17, R9, 0xffff, RZ, 0xc0, !PT ;  /* 0x0000ffff09117812 */ /* 0x000fe200078ec0ff */
[----:B------:R-:W-:Y:S01]  /*0890*/  IMAD R9, R10, 0x556, RZ ;  /* 0x000005560a097824 */ /* 0x000fe200078e02ff */
[----:B------:R-:W-:Y:S01]  /*08a0*/  LOP3.LUT R16, R16, 0xffff, RZ, 0xc0, !PT ;  /* 0x0000ffff10107812 */ /* 0x000fe200078ec0ff */
[----:B------:R-:W-:-:S02]  /*08b0*/  IMAD R10, R11, 0x556, RZ ;  /* 0x000005560b0a7824 */ /* 0x000fc400078e02ff */
[----:B------:R-:W-:Y:S01]  /*08c0*/  IMAD R11, R12, 0x556, RZ ;  /* 0x000005560c0b7824 */ /* 0x000fe200078e02ff */
[----:B------:R-:W-:Y:S01]  /*08d0*/  SHF.R.U32.HI R9, RZ, 0x10, R9 ;  /* 0x00000010ff097819 */ /* 0x000fe20000011609 */
[----:B------:R-:W-:Y:S01]  /*08e0*/  IMAD R12, R13, 0xaab, RZ ;  /* 0x00000aab0d0c7824 */ /* 0x000fe200078e02ff */
[----:B------:R-:W-:Y:S01]  /*08f0*/  SHF.R.U32.HI R10, RZ, 0x10, R10 ;  /* 0x00000010ff0a7819 */ /* 0x000fe2000001160a */
[----:B------:R-:W-:Y:S01]  /*0900*/  IMAD R13, R14, 0xaab, RZ ;  /* 0x00000aab0e0d7824 */ /* 0x000fe200078e02ff */
[----:B------:R-:W-:Y:S01]  /*0910*/  SHF.R.U32.HI R11, RZ, 0x10, R11 ;  /* 0x00000010ff0b7819 */ /* 0x000fe2000001160b */
[----:B------:R-:W-:Y:S01]  /*0920*/  IMAD R14, R16, 0xaab, RZ ;  /* 0x00000aab100e7824 */ /* 0x000fe200078e02ff */
[----:B------:R-:W-:Y:S01]  /*0930*/  SHF.R.U32.HI R12, RZ, 0x11, R12 ;  /* 0x00000011ff0c7819 */ /* 0x000fe2000001160c */
[----:B------:R-:W-:Y:S01]  /*0940*/  IMAD R16, R17, 0xaab, RZ ;  /* 0x00000aab11107824 */ /* 0x000fe200078e02ff */
[----:B------:R-:W-:Y:S02]  /*0950*/  SHF.R.U32.HI R13, RZ, 0x11, R13 ;  /* 0x00000011ff0d7819 */ /* 0x000fe4000001160d */
[----:B------:R-:W-:-:S02]  /*0960*/  PRMT R17, R11, 0x9910, RZ ;  /* 0x000099100b117816 */ /* 0x000fc400000000ff */
[----:B------:R-:W-:Y:S02]  /*0970*/  SHF.R.U32.HI R14, RZ, 0x11, R14 ;  /* 0x00000011ff0e7819 */ /* 0x000fe4000001160e */
[----:B------:R-:W-:Y:S02]  /*0980*/  SHF.R.U32.HI R16, RZ, 0x11, R16 ;  /* 0x00000011ff107819 */ /* 0x000fe40000011610 */
[----:B------:R-:W-:Y:S02]  /*0990*/  PRMT R10, R10, 0x9910, RZ ;  /* 0x000099100a0a7816 */ /* 0x000fe400000000ff */
[----:B------:R-:W-:Y:S02]  /*09a0*/  PRMT R12, R12, 0x9910, RZ ;  /* 0x000099100c0c7816 */ /* 0x000fe400000000ff */
[----:B------:R-:W-:Y:S01]  /*09b0*/  PRMT R18, R13, 0x9910, RZ ;  /* 0x000099100d127816 */ /* 0x000fe200000000ff */
[----:B------:R-:W-:Y:S01]  /*09c0*/  IMAD.MOV.U32 R11, RZ, RZ, R10 ;  /* 0x000000ffff0b7224 */ /* 0x000fe200078e000a */
[----:B------:R-:W-:-:S02]  /*09d0*/  PRMT R9, R9, 0x9910, RZ ;  /* 0x0000991009097816 */ /* 0x000fc400000000ff */
[----:B------:R-:W-:Y:S01]  /*09e0*/  MOV R13, R17 ;  /* 0x00000011000d7202 */ /* 0x000fe20000000f00 */
[----:B------:R-:W-:Y:S01]  /*09f0*/  IMAD.MOV.U32 R17, RZ, RZ, R18 ;  /* 0x000000ffff117224 */ /* 0x000fe200078e0012 */
[----:B------:R-:W-:Y:S01]  /*0a00*/  PRMT R19, R14, 0x9910, RZ ;  /* 0x000099100e137816 */ /* 0x000fe200000000ff */
[----:B------:R-:W-:Y:S01]  /*0a10*/  IMAD R9, R9, 0x1e0, RZ ;  /* 0x000001e009097824 */ /* 0x000fe200078e02ff */
[----:B------:R-:W-:Y:S01]  /*0a20*/  PRMT R21, R16, 0x9910, RZ ;  /* 0x0000991010157816 */ /* 0x000fe200000000ff */
[----:B------:R-:W-:Y:S01]  /*0a30*/  IMAD R13, R13, 0x1e0, RZ ;  /* 0x000001e00d0d7824 */ /* 0x000fe200078e02ff */
[----:B------:R-:W-:Y:S01]  /*0a40*/  MOV R16, R12 ;  /* 0x0000000c00107202 */ /* 0x000fe20000000f00 */
[----:B------:R-:W-:Y:S01]  /*0a50*/  IMAD R11, R11, 0x1e0, RZ ;  /* 0x000001e00b0b7824 */ /* 0x000fe200078e02ff */
[----:B------:R-:W-:Y:S01]  /*0a60*/  LOP3.LUT R10, R9, 0xffff, RZ, 0xc0, !PT ;  /* 0x0000ffff090a7812 */ /* 0x000fe200078ec0ff */
        /* <DEDUP_REMOVED lines=8> */
[----:B------:R-:W-:Y:S01]  /*0af0*/  IMAD.IADD R11, R15, 0x1, R14 ;  /* 0x000000010f0b7824 */ /* 0x000fe200078e020e */
[----:B------:R-:W-:Y:S01]  /*0b00*/  LOP3.LUT R18, R17, 0xffff, RZ, 0xc0, !PT ;  /* 0x0000ffff11127812 */ /* 0x000fe200078ec0ff */
[----:B------:R-:W-:Y:S01]  /*0b10*/  IMAD.IADD R14, R15, 0x1, R20 ;  /* 0x000000010f0e7824 */ /* 0x000fe200078e0214 */
[----:B------:R-:W-:Y:S01]  /*0b20*/  LOP3.LUT R22, R21, 0xffff, RZ, 0xc0, !PT ;  /* 0x0000ffff15167812 */ /* 0x000fe200078ec0ff */
[----:B------:R-:W-:Y:S01]  /*0b30*/  IMAD.MOV.U32 R17, RZ, RZ, RZ ;  /* 0x000000ffff117224 */ /* 0x000fe200078e00ff */
[----:B------:R-:W-:-:S02]  /*0b40*/  IADD3 R9, PT, PT, R10, R15, RZ ;  /* 0x0000000f0a097210 */ /* 0x000fc40007ffe0ff */
[----:B------:R-:W-:Y:S02]  /*0b50*/  CS2R R20, SRZ ;  /* 0x0000000000147805 */ /* 0x000fe4000001ff00 */
[C---:B------:R-:W-:Y:S02]  /*0b60*/  IADD3 R10, PT, PT, R15.reuse, R12, RZ ;  /* 0x0000000c0f0a7210 */ /* 0x040fe40007ffe0ff */
[C---:B------:R-:W-:Y:S02]  /*0b70*/  IADD3 R12, PT, PT, R15.reuse, R16, RZ ;  /* 0x000000100f0c7210 */ /* 0x040fe40007ffe0ff */
[C---:B------:R-:W-:Y:S02]  /*0b80*/  IADD3 R13, PT, PT, R15.reuse, R18, RZ ;  /* 0x000000120f0d7210 */ /* 0x040fe40007ffe0ff */
[----:B------:R-:W-:Y:S02]  /*0b90*/  CS2R R18, SRZ ;  /* 0x0000000000127805 */ /* 0x000fe4000001ff00 */
[----:B------:R-:W-:-:S02]  /*0ba0*/  IADD3 R15, PT, PT, R15, R22, RZ ;  /* 0x000000160f0f7210 */ /* 0x000fc40007ffe0ff */
[----:B--2---:R-:W-:-:S07]  /*0bb0*/  CS2R R22, SRZ ;  /* 0x0000000000167805 */ /* 0x004fce000001ff00 */
.L_x_1:
[----:B------:R-:W0:Y:S01]  /*0bc0*/  LDC.64 R44, c[0x0][0x380] ;  /* 0x0000e000ff2c7b82 */ /* 0x000e220000000a00 */
[C---:B------:R-:W-:Y:S02]  /*0bd0*/  IMAD R53, R87.reuse, 0x30, R3 ;  /* 0x0000003057357824 */ /* 0x040fe400078e0203 */
[C---:B------:R-:W-:Y:S02]  /*0be0*/  IMAD R49, R87.reuse, 0x30, R9 ;  /* 0x0000003057317824 */ /* 0x040fe400078e0209 */
[----:B------:R-:W-:Y:S02]  /*0bf0*/  IMAD R47, R87, 0x30, R2 ;  /* 0x00000030572f7824 */ /* 0x000fe400078e0202 */
[----:B0-----:R-:W-:-:S04]  /*0c00*/  IMAD.WIDE.U32 R52, R53, 0x4, R44 ;  /* 0x0000000435347825 */ /* 0x001fc800078e002c */
[--C-:B------:R-:W-:Y:S01]  /*0c10*/  IMAD.WIDE.U32 R48, R49, 0x4, R44.reuse ;  /* 0x0000000431307825 */ /* 0x100fe200078e002c */
[----:B------:R0:W2:Y:S03]  /*0c20*/  LDG.E.CONSTANT R90, desc[UR6][R52.64] ;  /* 0x00000006345a7981 */ /* 0x0000a6000c1e9900 */
[----:B------:R-:W-:Y:S02]  /*0c30*/  IMAD.WIDE.U32 R46, R47, 0x4, R44 ;  /* 0x000000042f2e7825 */ /* 0x000fe400078e002c */
[----:B------:R-:W3:Y:S04]  /*0c40*/  LDG.E.CONSTANT R48, desc[UR6][R48.64] ;  /* 0x0000000630307981 */ /* 0x000ee8000c1e9900 */
[----:B------:R1:W4:Y:S01]  /*0c50*/  LDG.E.CONSTANT R54, desc[UR6][R46.64] ;  /* 0x000000062e367981 */ /* 0x000322000c1e9900 */
[----:B------:R-:W5:Y:S01]  /*0c60*/  S2R R84, SR_CgaCtaId ;  /* 0x0000000000547919 */ /* 0x000f620000008800 */
[----:B------:R-:W5:Y:S01]  /*0c70*/  S2R R16, SR_TID.X ;  /* 0x0000000000107919 */ /* 0x000f620000002100 */
[----:B------:R-:W-:-:S02]  /*0c80*/  IMAD R55, R87, 0x30, R10 ;  /* 0x0000003057377824 */ /* 0x000fc400078e020a */
[----:B0-----:R-:W-:Y:S02]  /*0c90*/  IMAD R53, R87, 0x30, R5 ;  /* 0x0000003057357824 */ /* 0x001fe400078e0205 */
[----:B-1----:R-:W-:Y:S01]  /*0ca0*/  IMAD.WIDE.U32 R46, R55, 0x4, R44 ;  /* 0x00000004372e7825 */ /* 0x002fe200078e002c */
[----:B------:R-:W-:-:S03]  /*0cb0*/  MOV R85, 0x400 ;  /* 0x0000040000557802 */ /* 0x000fc60000000f00 */
[----:B------:R-:W-:Y:S01]  /*0cc0*/  IMAD.WIDE.U32 R52, R53, 0x4, R44 ;  /* 0x0000000435347825 */ /* 0x000fe200078e002c */
[----:B------:R0:W4:Y:S01]  /*0cd0*/  LDG.E.CONSTANT R89, desc[UR6][R46.64] ;  /* 0x000000062e597981 */ /* 0x000122000c1e9900 */
[----:B------:R-:W-:-:S03]  /*0ce0*/  IADD3 R83, PT, PT, R85, 0x2a00, RZ ;  /* 0x00002a0055537810 */ /* 0x000fc60007ffe0ff */
[----:B------:R-:W4:Y:S01]  /*0cf0*/  LDG.E.CONSTANT R88, desc[UR6][R52.64] ;  /* 0x0000000634587981 */ /* 0x000f22000c1e9900 */
[C---:B------:R-:W-:Y:S02]  /*0d00*/  IMAD R93, R87.reuse, 0x30, R4 ;  /* 0x00000030575d7824 */ /* 0x040fe400078e0204 */
[----:B0-----:R-:W-:Y:S01]  /*0d10*/  IMAD R47, R87, 0x30, R12 ;  /* 0x00000030572f7824 */ /* 0x001fe200078e020c */
[----:B-----5:R-:W-:-:S03]  /*0d20*/  LEA R85, R84, R85, 0x18 ;  /* 0x0000005554557211 */ /* 0x020fc600078ec0ff */
[----:B------:R-:W-:-:S04]  /*0d30*/  IMAD.WIDE.U32 R46, R47, 0x4, R44 ;  /* 0x000000042f2e7825 */ /* 0x000fc800078e002c */
[----:B------:R-:W-:Y:S01]  /*0d40*/  IMAD R91, R16, 0x4, R85 ;  /* 0x00000004105b7824 */ /* 0x000fe200078e0255 */
[----:B------:R-:W-:Y:S01]  /*0d50*/  BAR.SYNC.DEFER_BLOCKING 0x0 ;  /* 0x0000000000007b1d */ /* 0x000fe20000010000 */
[----:B------:R-:W-:Y:S01]  /*0d60*/  IMAD.WIDE.U32 R92, R93, 0x4, R44 ;  /* 0x000000045d5c7825 */ /* 0x000fe200078e002c */
[----:B------:R-:W-:-:S03]  /*0d70*/  LEA R83, R84, R83, 0x18 ;  /* 0x0000005354537211 */ /* 0x000fc600078ec0ff */
[C---:B------:R-:W-:Y:S02]  /*0d80*/  IMAD R49, R87.reuse, 0x30, R6 ;  /* 0x0000003057317824 */ /* 0x040fe400078e0206 */
[C---:B------:R-:W-:Y:S01]  /*0d90*/  IMAD R55, R87.reuse, 0x30, R11 ;  /* 0x0000003057377824 */ /* 0x040fe200078e020b */
[----:B------:R0:W5:Y:S02]  /*0da0*/  LDG.E.CONSTANT R84, desc[UR6][R92.64] ;  /* 0x000000065c547981 */ /* 0x000164000c1e9900 */
[----:B0-----:R-:W-:-:S04]  /*0db0*/  IMAD R93, R87, 0x30, R13 ;  /* 0x00000030575d7824 */ /* 0x001fc800078e020d */
[--C-:B------:R-:W-:Y:S01]  /*0dc0*/  IMAD.WIDE.U32 R92, R93, 0x4, R44.reuse ;  /* 0x000000045d5c7825 */ /* 0x100fe200078e002c */
[----:B--2---:R0:W-:Y:S04]  /*0dd0*/  STS [R91+0x800], R90 ;  /* 0x0008005a5b007388 */ /* 0x0041e80000000800 */
[----:B0-----:R-:W2:Y:S04]  /*0de0*/  LDG.E.CONSTANT R90, desc[UR6][R46.64] ;  /* 0x000000062e5a7981 */ /* 0x001ea8000c1e9900 */
[----:B---3--:R0:W-:Y:S04]  /*0df0*/  STS [R91+0x400], R48 ;  /* 0x000400305b007388 */ /* 0x0081e80000000800 */
[----:B----4-:R1:W-:Y:S01]  /*0e00*/  STS [R91+0x200], R54 ;  /* 0x000200365b007388 */ /* 0x0103e20000000800 */
[----:B0-----:R-:W-:-:S04]  /*0e10*/  IMAD.WIDE.U32 R48, R49, 0x4, R44 ;  /* 0x0000000431307825 */ /* 0x001fc800078e002c */
[----:B-1----:R-:W-:Y:S02]  /*0e20*/  IMAD.WIDE.U32 R54, R55, 0x4, R44 ;  /* 0x0000000437367825 */ /* 0x002fe400078e002c */
[----:B------:R-:W3:Y:S04]  /*0e30*/  LDG.E.CONSTANT R48, desc[UR6][R48.64] ;  /* 0x0000000630307981 */ /* 0x000ee8000c1e9900 */
[----:B------:R0:W4:Y:S04]  /*0e40*/  LDG.E.CONSTANT R86, desc[UR6][R54.64] ;  /* 0x0000000636567981 */ /* 0x000128000c1e9900 */
[----:B------:R1:W4:Y:S04]  /*0e50*/  LDG.E.CONSTANT R49, desc[UR6][R92.64] ;  /* 0x000000065c317981 */ /* 0x000328000c1e9900 */
[----:B------:R-:W-:Y:S04]  /*0e60*/  STS [R91+0xa00], R89 ;  /* 0x000a00595b007388 */ /* 0x000fe80000000800 */
[----:B------:R0:W-:Y:S01]  /*0e70*/  STS [R91+0x1400], R88 ;  /* 0x001400585b007388 */ /* 0x0001e20000000800 */
[----:B------:R-:W-:Y:S01]  /*0e80*/  IMAD R53, R87, 0x30, R7 ;  /* 0x0000003057357824 */ /* 0x000fe200078e0207 */
[----:B0-----:R-:W0:Y:S03]  /*0e90*/  LDC.64 R88, c[0x0][0x388] ;  /* 0x0000e200ff587b82 */ /* 0x001e260000000a00 */
[----:B------:R-:W-:-:S04]  /*0ea0*/  IMAD.WIDE.U32 R52, R53, 0x4, R44 ;  /* 0x0000000435347825 */ /* 0x000fc800078e002c */
[C---:B------:R-:W-:Y:S02]  /*0eb0*/  IMAD R55, R87.reuse, 0x30, R14 ;  /* 0x0000003057377824 */ /* 0x040fe400078e020e */
[C---:B------:R-:W-:Y:S01]  /*0ec0*/  IMAD R47, R87.reuse, 0x30, R8 ;  /* 0x00000030572f7824 */ /* 0x040fe200078e0208 */
[----:B------:R5:W4:Y:S01]  /*0ed0*/  LDG.E.CONSTANT R52, desc[UR6][R52.64] ;  /* 0x0000000634347981 */ /* 0x000b22000c1e9900 */
[----:B-1----:R-:W-:Y:S02]  /*0ee0*/  IMAD R93, R87, 0x30, R15 ;  /* 0x00000030575d7824 */ /* 0x002fe400078e020f */
[----:B------:R-:W-:-:S04]  /*0ef0*/  IMAD.WIDE.U32 R54, R55, 0x4, R44 ;  /* 0x0000000437367825 */ /* 0x000fc800078e002c */
[----:B------:R-:W-:Y:S01]  /*0f00*/  IMAD.WIDE.U32 R46, R47, 0x4, R44 ;  /* 0x000000042f2e7825 */ /* 0x000fe200078e002c */
[----:B-----5:R1:W-:Y:S03]  /*0f10*/  STS [R91+0xe00], R84 ;  /* 0x000e00545b007388 */ /* 0x0203e60000000800 */
[----:B------:R-:W-:Y:S01]  /*0f20*/  IMAD R53, R87, 0x30, R0 ;  /* 0x0000003057357824 */ /* 0x000fe200078e0200 */
[----:B------:R-:W5:Y:S01]  /*0f30*/  LDG.E.CONSTANT R54, desc[UR6][R54.64] ;  /* 0x0000000636367981 */ /* 0x000f62000c1e9900 */
[----:B------:R-:W-:-:S03]  /*0f40*/  IMAD.WIDE.U32 R92, R93, 0x4, R44 ;  /* 0x000000045d5c7825 */ /* 0x000fc600078e002c */
[----:B------:R-:W5:Y:S01]  /*0f50*/  LDG.E.CONSTANT R46, desc[UR6][R46.64] ;  /* 0x000000062e2e7981 */ /* 0x000f62000c1e9900 */
[----:B------:R-:W-:-:S03]  /*0f60*/  IMAD.WIDE.U32 R44, R53, 0x4, R44 ;  /* 0x00000004352c7825 */ /* 0x000fc600078e002c */
[----:B------:R-:W5:Y:S04]  /*0f70*/  LDG.E.CONSTANT R92, desc[UR6][R92.64] ;  /* 0x000000065c5c7981 */ /* 0x000f68000c1e9900 */
[----:B------:R-:W5:Y:S04]  /*0f80*/  LDG.E.CONSTANT R53, desc[UR6][R44.64+0x3c00] ;  /* 0x003c00062c357981 */ /* 0x000f68000c1e9900 */
[----:B------:R-:W5:Y:S04]  /*0f90*/  LDG.E.CONSTANT R47, desc[UR6][R44.64] ;  /* 0x000000062c2f7981 */ /* 0x000f68000c1e9900 */
[----:B------:R-:W5:Y:S04]  /*0fa0*/  LDG.E.CONSTANT R55, desc[UR6][R44.64+0xf000] ;  /* 0x00f000062c377981 */ /* 0x000f68000c1e9900 */
[----:B-1----:R-:W5:Y:S04]  /*0fb0*/  LDG.E.CONSTANT R84, desc[UR6][R44.64+0x12c00] ;  /* 0x012c00062c547981 */ /* 0x002f68000c1e9900 */
[----:B------:R-:W5:Y:S04]  /*0fc0*/  LDG.E.CONSTANT R93, desc[UR6][R44.64+0x16800] ;  /* 0x016800062c5d7981 */ /* 0x000f68000c1e9900 */
[----:B--2---:R1:W-:Y:S02]  /*0fd0*/  STS [R91+0x1600], R90 ;  /* 0x0016005a5b007388 */ /* 0x0043e40000000800 */
[----:B-1----:R-:W-:-:S05]  /*0fe0*/  IMAD R90, R87, 0x1800, RZ ;  /* 0x00001800575a7824 */ /* 0x002fca00078e02ff */
[----:B------:R-:W-:-:S05]  /*0ff0*/  LOP3.LUT R90, R90, R16, RZ, 0xfc, !PT ;  /* 0x000000105a5a7212 */ /* 0x000fca00078efcff */
[----:B0-----:R-:W-:Y:S01]  /*1000*/  IMAD.WIDE.U32 R88, R90, 0x4, R88 ;  /* 0x000000045a587825 */ /* 0x001fe200078e0058 */
[----:B---3--:R0:W-:Y:S04]  /*1010*/  STS [R91+0x1a00], R48 ;  /* 0x001a00305b007388 */ /* 0x0081e80000000800 */
[----:B----4-:R1:W-:Y:S04]  /*1020*/  STS [R91+0x1000], R86 ;  /* 0x001000565b007388 */ /* 0x0103e80000000800 */
[----:B------:R-:W2:Y:S04]  /*1030*/  LDG.E.CONSTANT R90, desc[UR6][R88.64] ;  /* 0x00000006585a7981 */ /* 0x000ea8000c1e9900 */
[----:B0-----:R-:W3:Y:S04]  /*1040*/  LDG.E.CONSTANT R48, desc[UR6][R44.64+0xb400] ;  /* 0x00b400062c307981 */ /* 0x001ee8000c1e9900 */
[----:B-1----:R0:W4:Y:S04]  /*1050*/  LDG.E.CONSTANT R86, desc[UR6][R44.64+0x7800] ;  /* 0x007800062c567981 */ /* 0x002128000c1e9900 */
[----:B------:R1:W-:Y:S04]  /*1060*/  STS [R91+0x1c00], R49 ;  /* 0x001c00315b007388 */ /* 0x0003e80000000800 */
[----:B------:R-:W2:Y:S04]  /*1070*/  LDG.E.CONSTANT R45, desc[UR6][R88.64+0x200] ;  /* 0x00020006582d7981 */ /* 0x000ea8000c1e9900 */
[----:B-1----:R-:W2:Y:S01]  /*1080*/  LDG.E.CONSTANT R49, desc[UR6][R88.64+0x400] ;  /* 0x0004000658317981 */ /* 0x002ea2000c1e9900 */
[----:B0-----:R-:W-:-:S03]  /*1090*/  LEA R44, R16, R83, 0x2 ;  /* 0x00000053102c7211 */ /* 0x001fc600078e10ff */
[----:B------:R0:W-:Y:S04]  /*10a0*/  STS [R91+0x2000], R52 ;  /* 0x002000345b007388 */ /* 0x0001e80000000800 */
[----:B0-----:R-:W2:Y:S04]  /*10b0*/  LDG.E.CONSTANT R52, desc[UR6][R88.64+0x1000] ;  /* 0x0010000658347981 */ /* 0x001ea8000c1e9900 */
[----:B-----5:R-:W-:Y:S04]  /*10c0*/  STS [R91+0x2200], R54 ;  /* 0x002200365b007388 */ /* 0x020fe80000000800 */
[----:B------:R-:W-:Y:S04]  /*10d0*/  STS [R91+0x2600], R46 ;  /* 0x0026002e5b007388 */ /* 0x000fe80000000800 */
[----:B------:R-:W-:Y:S04]  /*10e0*/  STS [R91+0x2800], R92 ;  /* 0x0028005c5b007388 */ /* 0x000fe80000000800 */
[----:B------:R-:W-:Y:S04]  /*10f0*/  STS [R91+0x600], R53 ;  /* 0x000600355b007388 */ /* 0x000fe80000000800 */
[----:B------:R0:W-:Y:S04]  /*1100*/  STS [R91], R47 ;  /* 0x0000002f5b007388 */ /* 0x0001e80000000800 */
[----:B------:R1:W-:Y:S04]  /*1110*/  STS [R91+0x1800], R55 ;  /* 0x001800375b007388 */ /* 0x0003e80000000800 */
[----:B------:R-:W-:Y:S04]  /*1120*/  STS [R91+0x1e00], R84 ;  /* 0x001e00545b007388 */ /* 0x000fe80000000800 */
[----:B------:R5:W-:Y:S04]  /*1130*/  STS [R91+0x2400], R93 ;  /* 0x0024005d5b007388 */ /* 0x000be80000000800 */
[----:B0-----:R-:W2:Y:S04]  /*1140*/  LDG.E.CONSTANT R47, desc[UR6][R88.64+0x600] ;  /* 0x00060006582f7981 */ /* 0x001ea8000c1e9900 */
[----:B------:R-:W2:Y:S04]  /*1150*/  LDG.E.CONSTANT R53, desc[UR6][R88.64+0x800] ;  /* 0x0008000658357981 */ /* 0x000ea8000c1e9900 */
[----:B------:R-:W2:Y:S04]  /*1160*/  LDG.E.CONSTANT R46, desc[UR6][R88.64+0xa00] ;  /* 0x000a0006582e7981 */ /* 0x000ea8000c1e9900 */
[----:B-1----:R-:W2:Y:S04]  /*1170*/  LDG.E.CONSTANT R55, desc[UR6][R88.64+0xe00] ;  /* 0x000e000658377981 */ /* 0x002ea8000c1e9900 */
[----:B------:R-:W2:Y:S04]  /*1180*/  LDG.E.CONSTANT R54, desc[UR6][R88.64+0x1200] ;  /* 0x0012000658367981 */ /* 0x000ea8000c1e9900 */
[----:B-----5:R-:W5:Y:S04]  /*1190*/  LDG.E.CONSTANT R93, desc[UR6][R88.64+0x1600] ;  /* 0x00160006585d7981 */ /* 0x020f68000c1e9900 */
[----:B------:R-:W5:Y:S04]  /*11a0*/  LDG.E.CONSTANT R84, desc[UR6][R88.64+0x5a00] ;  /* 0x005a000658547981 */ /* 0x000f68000c1e9900 */
[----:B---3--:R0:W-:Y:S04]  /*11b0*/  STS [R91+0x1200], R48 ;  /* 0x001200305b007388 */ /* 0x0081e80000000800 */
[----:B----4-:R1:W-:Y:S04]  /*11c0*/  STS [R91+0xc00], R86 ;  /* 0x000c00565b007388 */ /* 0x0103e80000000800 */
[----:B0-----:R-:W3:Y:S04]  /*11d0*/  LDG.E.CONSTANT R48, desc[UR6][R88.64+0xc00] ;  /* 0x000c000658307981 */ /* 0x001ee8000c1e9900 */
[----:B-1----:R-:W4:Y:S04]  /*11e0*/  LDG.E.CONSTANT R91, desc[UR6][R88.64+0x1400] ;  /* 0x00140006585b7981 */ /* 0x002f28000c1e9900 */
[----:B--2---:R0:W-:Y:S04]  /*11f0*/  STS [R44+0x400], R49 ;  /* 0x000400312c007388 */ /* 0x0041e80000000800 */
[----:B------:R-:W2:Y:S04]  /*1200*/  LDG.E.CONSTANT R86, desc[UR6][R88.64+0x5e00] ;  /* 0x005e000658567981 */ /* 0x000ea8000c1e9900 */
[----:B0-----:R-:W2:Y:S04]  /*1210*/  LDG.E.CONSTANT R49, desc[UR6][R88.64+0x1a00] ;  /* 0x001a000658317981 */ /* 0x001ea8000c1e9900 */
[----:B------:R0:W-:Y:S04]  /*1220*/  STS [R44+0x200], R45 ;  /* 0x0002002d2c007388 */ /* 0x0001e80000000800 */
[----:B------:R1:W-:Y:S04]  /*1230*/  STS [R44+0x1000], R52 ;  /* 0x001000342c007388 */ /* 0x0003e80000000800 */
[----:B0-----:R-:W2:Y:S04]  /*1240*/  LDG.E.CONSTANT R45, desc[UR6][R88.64+0x1800] ;  /* 0x00180006582d7981 */ /* 0x001ea8000c1e9900 */
[----:B-1----:R-:W2:Y:S04]  /*1250*/  LDG.E.CONSTANT R52, desc[UR6][R88.64+0x2600] ;  /* 0x0026000658347981 */ /* 0x002ea8000c1e9900 */
[----:B------:R0:W-:Y:S04]  /*1260*/  STS [R44+0x600], R47 ;  /* 0x0006002f2c007388 */ /* 0x0001e80000000800 */
[----:B------:R1:W-:Y:S04]  /*1270*/  STS [R44+0x800], R53 ;  /* 0x000800352c007388 */ /* 0x0003e80000000800 */
[----:B------:R1:W-:Y:S04]  /*1280*/  STS [R44+0xa00], R46 ;  /* 0x000a002e2c007388 */ /* 0x0003e80000000800 */
[----:B------:R1:W-:Y:S04]  /*1290*/  STS [R44+0xe00], R55 ;  /* 0x000e00372c007388 */ /* 0x0003e80000000800 */
[----:B------:R1:W-:Y:S04]  /*12a0*/  STS [R44+0x1200], R54 ;  /* 0x001200362c007388 */ /* 0x0003e80000000800 */
[----:B-----5:R5:W-:Y:S04]  /*12b0*/  STS [R44+0x1600], R93 ;  /* 0x0016005d2c007388 */ /* 0x020be80000000800 */
[----:B0-----:R-:W2:Y:S04]  /*12c0*/  LDG.E.CONSTANT R47, desc[UR6][R88.64+0x1c00] ;  /* 0x001c0006582f7981 */ /* 0x001ea8000c1e9900 */
[----:B-1----:R-:W2:Y:S04]  /*12d0*/  LDG.E.CONSTANT R53, desc[UR6][R88.64+0x1e00] ;  /* 0x001e000658357981 */ /* 0x002ea8000c1e9900 */
[----:B------:R-:W2:Y:S04]  /*12e0*/  LDG.E.CONSTANT R46, desc[UR6][R88.64+0x2000] ;  /* 0x00200006582e7981 */ /* 0x000ea8000c1e9900 */
[----:B------:R-:W2:Y:S04]  /*12f0*/  LDG.E.CONSTANT R55, desc[UR6][R88.64+0x2400] ;  /* 0x0024000658377981 */ /* 0x000ea8000c1e9900 */
[----:B------:R-:W2:Y:S04]  /*1300*/  LDG.E.CONSTANT R54, desc[UR6][R88.64+0x2800] ;  /* 0x0028000658367981 */ /* 0x000ea8000c1e9900 */
[----:B-----5:R-:W5:Y:S04]  /*1310*/  LDG.E.CONSTANT R93, desc[UR6][R88.64+0x2c00] ;  /* 0x002c0006585d7981 */ /* 0x020f68000c1e9900 */
[----:B---3--:R0:W-:Y:S04]  /*1320*/  STS [R44+0xc00], R48 ;  /* 0x000c00302c007388 */ /* 0x0081e80000000800 */
[----:B----4-:R1:W-:Y:S04]  /*1330*/  STS [R44+0x1400], R91 ;  /* 0x0014005b2c007388 */ /* 0x0103e80000000800 */
[----:B0-----:R-:W3:Y:S04]  /*1340*/  LDG.E.CONSTANT R48, desc[UR6][R88.64+0x2200] ;  /* 0x0022000658307981 */ /* 0x001ee8000c1e9900 */
[----:B-1----:R-:W4:Y:S04]  /*1350*/  LDG.E.CONSTANT R91, desc[UR6][R88.64+0x2a00] ;  /* 0x002a0006585b7981 */ /* 0x002f28000c1e9900 */
[----:B--2---:R0:W-:Y:S04]  /*1360*/  STS [R44+0x1a00], R49 ;  /* 0x001a00312c007388 */ /* 0x0041e80000000800 */
        /* <DEDUP_REMOVED lines=45> */
[----:B------:R-:W-:Y:S04]  /*1640*/  STS [R44], R90 ;  /* 0x0000005a2c007388 */ /* 0x000fe80000000800 */
[----:B------:R0:W-:Y:S04]  /*1650*/  STS [R44+0x4400], R45 ;  /* 0x0044002d2c007388 */ /* 0x0001e80000000800 */
[----:B------:R-:W-:Y:S04]  /*1660*/  STS [R44+0x5200], R52 ;  /* 0x005200342c007388 */ /* 0x000fe80000000800 */
[----:B------:R-:W-:Y:S04]  /*1670*/  STS [R44+0x5a00], R84 ;  /* 0x005a00542c007388 */ /* 0x000fe80000000800 */
[----:B------:R-:W-:Y:S01]  /*1680*/  STS [R44+0x5e00], R86 ;  /* 0x005e00562c007388 */ /* 0x000fe20000000800 */
[----:B0-----:R-:W-:Y:S01]  /*1690*/  IMAD.SHL.U32 R45, R16, 0x8, RZ ;  /* 0x00000008102d7824 */ /* 0x001fe200078e00ff */
[----:B------:R-:W-:Y:S01]  /*16a0*/  IADD3 R87, PT, PT, R87, 0x1, RZ ;  /* 0x0000000157577810 */ /* 0x000fe20007ffe0ff */
[----:B------:R-:W-:-:S03]  /*16b0*/  UMOV UR4, 0xa80 ;  /* 0x00000a8000047882 */ /* 0x000fc60000000000 */
[----:B------:R-:W-:Y:S01]  /*16c0*/  ISETP.NE.AND P0, PT, R87, 0xa, PT ;  /* 0x0000000a5700780c */ /* 0x000fe20003f05270 */
[----:B------:R-:W-:Y:S04]  /*16d0*/  STS [R44+0x4800], R47 ;  /* 0x0048002f2c007388 */ /* 0x000fe80000000800 */
[----:B------:R-:W-:Y:S04]  /*16e0*/  STS [R44+0x4a00], R53 ;  /* 0x004a00352c007388 */ /* 0x000fe80000000800 */
[----:B------:R0:W-:Y:S04]  /*16f0*/  STS [R44+0x4c00], R46 ;  /* 0x004c002e2c007388 */ /* 0x0001e80000000800 */
[----:B------:R1:W-:Y:S04]  /*1700*/  STS [R44+0x5000], R55 ;  /* 0x005000372c007388 */ /* 0x0003e80000000800 */
[----:B------:R1:W-:Y:S04]  /*1710*/  STS [R44+0x5400], R54 ;  /* 0x005400362c007388 */ /* 0x0003e80000000800 */
[----:B-----5:R1:W-:Y:S01]  /*1720*/  STS [R44+0x5800], R93 ;  /* 0x0058005d2c007388 */ /* 0x0203e20000000800 */
[----:B0-----:R-:W-:-:S02]  /*1730*/  SHF.R.U32.HI R46, RZ, 0x6, R16 ;  /* 0x00000006ff2e7819 */ /* 0x001fc40000011610 */
[----:B------:R-:W-:-:S03]  /*1740*/  LOP3.LUT R16, R45, 0x1f8, RZ, 0xc0, !PT ;  /* 0x000001f82d107812 */ /* 0x000fc600078ec0ff */
[----:B------:R-:W-:Y:S01]  /*1750*/  IMAD R85, R46, 0x1500, R85 ;  /* 0x000015002e557824 */ /* 0x000fe200078e0255 */
[----:B------:R-:W-:Y:S01]  /*1760*/  IADD3 R83, PT, PT, R16, 0x4, R83 ;  /* 0x0000000410537810 */ /* 0x000fe20007ffe053 */
[----:B---3--:R1:W-:Y:S04]  /*1770*/  STS [R44+0x4e00], R48 ;  /* 0x004e00302c007388 */ /* 0x0083e80000000800 */
[----:B----4-:R1:W-:Y:S04]  /*1780*/  STS [R44+0x5600], R91 ;  /* 0x0056005b2c007388 */ /* 0x0103e80000000800 */
[----:B--2---:R1:W-:Y:S01]  /*1790*/  STS [R44+0x5c00], R49 ;  /* 0x005c00312c007388 */ /* 0x0043e20000000800 */
[----:B------:R-:W-:Y:S06]  /*17a0*/  BAR.SYNC.DEFER_BLOCKING 0x0 ;  /* 0x0000000000007b1d */ /* 0x000fec0000010000 */
.L_x_0:
[----:B------:R-:W-:Y:S04]  /*17b0*/  LDS R47, [R85+UR4+-0xa80] ;  /* 0xfff58004552f7984 */ /* 0x000fe80008000800 */
[----:B------:R-:W0:Y:S04]  /*17c0*/  LDS R45, [R83+-0x4] ;  /* 0xfffffc00532d7984 */ /* 0x000e280000000800 */
[----:B------:R2:W3:Y:S04]  /*17d0*/  LDS R16, [R83] ;  /* 0x0000000053107984 */ /* 0x0004e80000000800 */
[----:B-1----:R-:W1:Y:S04]  /*17e0*/  LDS R44, [R85+UR4+-0x9c0] ;  /* 0xfff64004552c7984 */ /* 0x002e680008000800 */
[----:B------:R-:W4:Y:S01]  /*17f0*/  LDS R46, [R85+UR4+-0x900] ;  /* 0xfff70004552e7984 */ /* 0x000f220008000800 */
[----:B--2---:R-:W-:-:S03]  /*1800*/  IADD3 R83, PT, PT, R83, 0x200, RZ ;  /* 0x0000020053537810 */ /* 0x004fc60007ffe0ff */
[----:B------:R-:W2:Y:S04]  /*1810*/  LDS R48, [R85+UR4+-0x840] ;  /* 0xfff7c00455307984 */ /* 0x000ea80008000800 */
[----:B------:R-:W5:Y:S04]  /*1820*/  LDS R49, [R85+UR4+-0x780] ;  /* 0xfff8800455317984 */ /* 0x000f680008000800 */
[----:B------:R-:W5:Y:S04]  /*1830*/  LDS R52, [R85+UR4+-0x6c0] ;  /* 0xfff9400455347984 */ /* 0x000f680008000800 */
[----:B------:R-:W5:Y:S04]  /*1840*/  LDS R53, [R85+UR4+-0x540] ;  /* 0xfffac00455357984 */ /* 0x000f680008000800 */
[----:B------:R-:W5:Y:S04]  /*1850*/  LDS R54, [R85+UR4+-0x480] ;  /* 0xfffb800455367984 */ /* 0x000f680008000800 */
[----:B------:R-:W5:Y:S01]  /*1860*/  LDS R55, [R85+UR4+-0x3c0] ;  /* 0xfffc400455377984 */ /* 0x000f620008000800 */
[----:B0-----:R-:W-:-:S03]  /*1870*/  FFMA R82, R47, R45, R82 ;  /* 0x0000002d2f527223 */ /* 0x001fc60000000052 */
[----:B------:R-:W0:Y:S01]  /*1880*/  LDS R84, [R85+UR4+-0x300] ;  /* 0xfffd000455547984 */ /* 0x000e220008000800 */
[----:B---3--:R-:W-:-:S03]  /*1890*/  FFMA R81, R47, R16, R81 ;  /* 0x000000102f517223 */ /* 0x008fc60000000051 */
[----:B------:R-:W3:Y:S01]  /*18a0*/  LDS R86, [R85+UR4+-0x240] ;  /* 0xfffdc00455567984 */ /* 0x000ee20008000800 */
[C---:B-1----:R-:W-:Y:S01]  /*18b0*/  FFMA R80, R45.reuse, R44, R80 ;  /* 0x0000002c2d507223 */ /* 0x042fe20000000050 */
[----:B------:R-:W-:Y:S02]  /*18c0*/  FFMA R79, R44, R16, R79 ;  /* 0x000000102c4f7223 */ /* 0x000fe4000000004f */
[----:B------:R-:W1:Y:S01]  /*18d0*/  LDS R47, [R85+UR4+-0x600] ;  /* 0xfffa0004552f7984 */ /* 0x000e620008000800 */
[C---:B----4-:R-:W-:Y:S01]  /*18e0*/  FFMA R78, R45.reuse, R46, R78 ;  /* 0x0000002e2d4e7223 */ /* 0x050fe2000000004e */
[----:B------:R-:W-:Y:S02]  /*18f0*/  FFMA R77, R46, R16, R77 ;  /* 0x000000102e4d7223 */ /* 0x000fe4000000004d */
[----:B------:R-:W4:Y:S01]  /*1900*/  LDS R44, [R85+UR4] ;  /* 0x00000004552c7984 */ /* 0x000f220008000800 */
[----:B--2---:R-:W-:Y:S01]  /*1910*/  FFMA R76, R45, R48, R76 ;  /* 0x000000302d4c7223 */ /* 0x004fe2000000004c */
[----:B------:R-:W-:-:S02]  /*1920*/  FFMA R75, R48, R16, R75 ;  /* 0x00000010304b7223 */ /* 0x000fc4000000004b */
[----:B------:R-:W2:Y:S01]  /*1930*/  LDS R88, [R85+UR4+-0x180] ;  /* 0xfffe800455587984 */ /* 0x000ea20008000800 */
[----:B-----5:R-:W-:Y:S01]  /*1940*/  FFMA R74, R45, R49, R74 ;  /* 0x000000312d4a7223 */ /* 0x020fe2000000004a */
[----:B------:R-:W-:Y:S02]  /*1950*/  FFMA R73, R49, R16, R73 ;  /* 0x0000001031497223 */ /* 0x000fe40000000049 */
[----:B------:R-:W5:Y:S01]  /*1960*/  LDS R90, [R85+UR4+-0xc0] ;  /* 0xffff4004555a7984 */ /* 0x000f620008000800 */
[C---:B------:R-:W-:Y:S01]  /*1970*/  FFMA R72, R45.reuse, R52, R72 ;  /* 0x000000342d487223 */ /* 0x040fe20000000048 */
[-C--:B------:R-:W-:Y:S02]  /*1980*/  FFMA R71, R52, R16.reuse, R71 ;  /* 0x0000001034477223 */ /* 0x080fe40000000047 */
[----:B------:R-:W5:Y:S01]  /*1990*/  LDS R46, [R85+UR4+0xc0] ;  /* 0x0000c004552e7984 */ /* 0x000f620008000800 */
[----:B------:R-:W-:Y:S01]  /*19a0*/  FFMA R68, R45, R53, R68 ;  /* 0x000000352d447223 */ /* 0x000fe20000000044 */
[----:B------:R-:W-:-:S02]  /*19b0*/  FFMA R67, R53, R16, R67 ;  /* 0x0000001035437223 */ /* 0x000fc40000000043 */
[----:B------:R-:W5:Y:S01]  /*19c0*/  LDS R49, [R85+UR4+0x240] ;  /* 0x0002400455317984 */ /* 0x000f620008000800 */
[C---:B------:R-:W-:Y:S01]  /*19d0*/  FFMA R66, R45.reuse, R54, R66 ;  /* 0x000000362d427223 */ /* 0x040fe20000000042 */
[-C--:B------:R-:W-:Y:S02]  /*19e0*/  FFMA R65, R54, R16.reuse, R65 ;  /* 0x0000001036417223 */ /* 0x080fe40000000041 */
[----:B------:R-:W5:Y:S01]  /*19f0*/  LDS R53, [R85+UR4+0x300] ;  /* 0x0003000455357984 */ /* 0x000f620008000800 */
[----:B------:R-:W-:Y:S01]  /*1a00*/  FFMA R64, R45, R55, R64 ;  /* 0x000000372d407223 */ /* 0x000fe20000000040 */
[----:B------:R-:W-:Y:S02]  /*1a10*/  FFMA R63, R55, R16, R63 ;  /* 0x00000010373f7223 */ /* 0x000fe4000000003f */
[----:B------:R-:W5:Y:S01]  /*1a20*/  LDS R89, [R85+UR4+0x480] ;  /* 0x0004800455597984 */ /* 0x000f620008000800 */
[----:B0-----:R-:W-:Y:S01]  /*1a30*/  FFMA R62, R45, R84, R62 ;  /* 0x000000542d3e7223 */ /* 0x001fe2000000003e */
[----:B------:R-:W-:-:S02]  /*1a40*/  FFMA R61, R84, R16, R61 ;  /* 0x00000010543d7223 */ /* 0x000fc4000000003d */
[----:B------:R-:W0:Y:S01]  /*1a50*/  LDS R55, [R85+UR4+0x3c0] ;  /* 0x0003c00455377984 */ /* 0x000e220008000800 */
[C---:B---3--:R-:W-:Y:S01]  /*1a60*/  FFMA R60, R45.reuse, R86, R60 ;  /* 0x000000562d3c7223 */ /* 0x048fe2000000003c */
[-C--:B------:R-:W-:Y:S02]  /*1a70*/  FFMA R59, R86, R16.reuse, R59 ;  /* 0x00000010563b7223 */ /* 0x080fe4000000003b */
[----:B------:R-:W3:Y:S01]  /*1a80*/  LDS R91, [R85+UR4+0x540] ;  /* 0x00054004555b7984 */ /* 0x000ee20008000800 */
[----:B-1----:R-:W-:Y:S01]  /*1a90*/  FFMA R70, R45, R47, R70 ;  /* 0x0000002f2d467223 */ /* 0x002fe20000000046 */
[----:B------:R-:W-:Y:S02]  /*1aa0*/  FFMA R69, R47, R16, R69 ;  /* 0x000000102f457223 */ /* 0x000fe40000000045 */
[----:B------:R-:W1:Y:S01]  /*1ab0*/  LDS R93, [R85+UR4+0x600] ;  /* 0x00060004555d7984 */ /* 0x000e620008000800 */
[-C--:B----4-:R-:W-:Y:S01]  /*1ac0*/  FFMA R50, R45, R44.reuse, R50 ;  /* 0x0000002c2d327223 */ /* 0x090fe20000000032 */
[----:B------:R-:W-:-:S02]  /*1ad0*/  FFMA R43, R16, R44, R43 ;  /* 0x0000002c102b7223 */ /* 0x000fc4000000002b */
[----:B------:R-:W4:Y:S01]  /*1ae0*/  LDS R47, [R85+UR4+0x180] ;  /* 0x00018004552f7984 */ /* 0x000f220008000800 */
[C---:B--2---:R-:W-:Y:S01]  /*1af0*/  FFMA R58, R45.reuse, R88, R58 ;  /* 0x000000582d3a7223 */ /* 0x044fe2000000003a */
[----:B------:R-:W-:Y:S02]  /*1b00*/  FFMA R57, R88, R16, R57 ;  /* 0x0000001058397223 */ /* 0x000fe40000000039 */
[----:B------:R-:W2:Y:S01]  /*1b10*/  LDS R44, [R85+UR4+0x6c0] ;  /* 0x0006c004552c7984 */ /* 0x000ea20008000800 */
[C---:B-----5:R-:W-:Y:S01]  /*1b20*/  FFMA R56, R45.reuse, R90, R56 ;  /* 0x0000005a2d387223 */ /* 0x060fe20000000038 */
[----:B------:R-:W-:Y:S02]  /*1b30*/  FFMA R51, R90, R16, R51 ;  /* 0x000000105a337223 */ /* 0x000fe40000000033 */
[----:B------:R-:W5:Y:S01]  /*1b40*/  LDS R48, [R85+UR4+0x780] ;  /* 0x0007800455307984 */ /* 0x000f620008000800 */
[-C--:B------:R-:W-:Y:S01]  /*1b50*/  FFMA R42, R45, R46.reuse, R42 ;  /* 0x0000002e2d2a7223 */ /* 0x080fe2000000002a */
[----:B------:R-:W-:-:S02]  /*1b60*/  FFMA R41, R16, R46, R41 ;  /* 0x0000002e10297223 */ /* 0x000fc40000000029 */
[----:B------:R-:W5:Y:S01]  /*1b70*/  LDS R52, [R85+UR4+0x840] ;  /* 0x0008400455347984 */ /* 0x000f620008000800 */
[CC--:B------:R-:W-:Y:S01]  /*1b80*/  FFMA R38, R45.reuse, R49.reuse, R38 ;  /* 0x000000312d267223 */ /* 0x0c0fe20000000026 */
[C---:B------:R-:W-:Y:S02]  /*1b90*/  FFMA R37, R16.reuse, R49, R37 ;  /* 0x0000003110257223 */ /* 0x040fe40000000025 */
[----:B------:R-:W5:Y:S01]  /*1ba0*/  LDS R54, [R85+UR4+0x900] ;  /* 0x0009000455367984 */ /* 0x000f620008000800 */
[CC--:B------:R-:W-:Y:S01]  /*1bb0*/  FFMA R36, R45.reuse, R53.reuse, R36 ;  /* 0x000000352d247223 */ /* 0x0c0fe20000000024 */
[C---:B------:R-:W-:Y:S02]  /*1bc0*/  FFMA R35, R16.reuse, R53, R35 ;  /* 0x0000003510237223 */ /* 0x040fe40000000023 */
[----:B------:R-:W5:Y:S01]  /*1bd0*/  LDS R84, [R85+UR4+0x9c0] ;  /* 0x0009c00455547984 */ /* 0x000f620008000800 */
[----:B------:R-:W-:Y:S01]  /*1be0*/  UIADD3 UR4, UPT, UPT, UR4, 0x4, URZ ;  /* 0x0000000404047890 */ /* 0x000fe2000fffe0ff */
[-C--:B------:R-:W-:Y:S01]  /*1bf0*/  FFMA R32, R45, R89.reuse, R32 ;  /* 0x000000592d207223 */ /* 0x080fe20000000020 */
[----:B------:R-:W-:-:S02]  /*1c00*/  FFMA R31, R16, R89, R31 ;  /* 0x00000059101f7223 */ /* 0x000fc4000000001f */
[----:B------:R-:W-:Y:S01]  /*1c10*/  UISETP.NE.AND UP0, UPT, UR4, 0xb40, UPT ;  /* 0x00000b400400788c */ /* 0x000fe2000bf05270 */
[CC--:B0-----:R-:W-:Y:S01]  /*1c20*/  FFMA R34, R45.reuse, R55.reuse, R34 ;  /* 0x000000372d227223 */ /* 0x0c1fe20000000022 */
[C---:B------:R-:W-:Y:S01]  /*1c30*/  FFMA R33, R16.reuse, R55, R33 ;  /* 0x0000003710217223 */ /* 0x040fe20000000021 */
[CC--:B---3--:R-:W-:Y:S01]  /*1c40*/  FFMA R30, R45.reuse, R91.reuse, R30 ;  /* 0x0000005b2d1e7223 */ /* 0x0c8fe2000000001e */
[C---:B------:R-:W-:Y:S01]  /*1c50*/  FFMA R29, R16.reuse, R91, R29 ;  /* 0x0000005b101d7223 */ /* 0x040fe2000000001d */
[CC--:B-1----:R-:W-:Y:S01]  /*1c60*/  FFMA R28, R45.reuse, R93.reuse, R28 ;  /* 0x0000005d2d1c7223 */ /* 0x0c2fe2000000001c */
[C---:B------:R-:W-:Y:S01]  /*1c70*/  FFMA R27, R16.reuse, R93, R27 ;  /* 0x0000005d101b7223 */ /* 0x040fe2000000001b */
[CC--:B----4-:R-:W-:Y:S01]  /*1c80*/  FFMA R40, R45.reuse, R47.reuse, R40 ;  /* 0x0000002f2d287223 */ /* 0x0d0fe20000000028 */
[C---:B------:R-:W-:Y:S01]  /*1c90*/  FFMA R39, R16.reuse, R47, R39 ;  /* 0x0000002f10277223 */ /* 0x040fe20000000027 */
[CC--:B--2---:R-:W-:Y:S01]  /*1ca0*/  FFMA R26, R45.reuse, R44.reuse, R26 ;  /* 0x0000002c2d1a7223 */ /* 0x0c4fe2000000001a */
[C---:B------:R-:W-:Y:S01]  /*1cb0*/  FFMA R25, R16.reuse, R44, R25 ;  /* 0x0000002c10197223 */ /* 0x040fe20000000019 */
[CC--:B-----5:R-:W-:Y:S01]  /*1cc0*/  FFMA R24, R45.reuse, R48.reuse, R24 ;  /* 0x000000302d187223 */ /* 0x0e0fe20000000018 */
[C---:B------:R-:W-:Y:S01]  /*1cd0*/  FFMA R23, R16.reuse, R48, R23 ;  /* 0x0000003010177223 */ /* 0x040fe20000000017 */
[CC--:B------:R-:W-:Y:S01]  /*1ce0*/  FFMA R22, R45.reuse, R52.reuse, R22 ;  /* 0x000000342d167223 */ /* 0x0c0fe20000000016 */
[C---:B------:R-:W-:Y:S01]  /*1cf0*/  FFMA R21, R16.reuse, R52, R21 ;  /* 0x0000003410157223 */ /* 0x040fe20000000015 */
[CC--:B------:R-:W-:Y:S01]  /*1d00*/  FFMA R20, R45.reuse, R54.reuse, R20 ;  /* 0x000000362d147223 */ /* 0x0c0fe20000000014 */
[C---:B------:R-:W-:Y:S01]  /*1d10*/  FFMA R19, R16.reuse, R54, R19 ;  /* 0x0000003610137223 */ /* 0x040fe20000000013 */
[-C--:B------:R-:W-:Y:S01]  /*1d20*/  FFMA R18, R45, R84.reuse, R18 ;  /* 0x000000542d127223 */ /* 0x080fe20000000012 */
[----:B------:R-:W-:Y:S01]  /*1d30*/  FFMA R17, R16, R84, R17 ;  /* 0x0000005410117223 */ /* 0x000fe20000000011 */
[----:B------:R-:W-:Y:S06]  /*1d40*/  BRA.U UP0, `(.L_x_0) ;  /* 0xfffffff900987547 */ /* 0x000fec000b83ffff */
[----:B------:R-:W-:Y:S05]  /*1d50*/  @P0 BRA `(.L_x_1) ;  /* 0xffffffec00980947 */ /* 0x000fea000383ffff */
[----:B------:R-:W0:Y:S01]  /*1d60*/  S2R R6, SR_TID.X ;  /* 0x0000000000067919 */ /* 0x000e220000002100 */
[----:B------:R-:W1:Y:S01]  /*1d70*/  LDCU.64 UR4, c[0x0][0x398] ;  /* 0x00007300ff0477ac */ /* 0x000e620008000a00 */
[----:B------:R-:W2:Y:S01]  /*1d80*/  LDC.64 R2, c[0x0][0x390] ;  /* 0x0000e400ff027b82 */ /* 0x000ea20000000a00 */
[----:B0-----:R-:W-:-:S04]  /*1d90*/  SHF.L.U32 R0, R6, 0x3, RZ ;  /* 0x0000000306007819 */ /* 0x001fc800000006ff */
[----:B------:R-:W-:-:S04]  /*1da0*/  LOP3.LUT R0, R0, 0x1f8, RZ, 0xc0, !PT ;  /* 0x000001f800007812 */ /* 0x000fc800078ec0ff */
[----:B-1----:R-:W-:-:S05]  /*1db0*/  IADD3 R4, P0, PT, R0, UR4, RZ ;  /* 0x0000000400047c10 */ /* 0x002fca000ff1e0ff */
[----:B------:R-:W-:-:S05]  /*1dc0*/  IMAD.X R5, RZ, RZ, UR5, P0 ;  /* 0x00000005ff057e24 */ /* 0x000fca00080e06ff */
[----:B------:R-:W3:Y:S04]  /*1dd0*/  LDG.E.CONSTANT R7, desc[UR6][R4.64] ;  /* 0x0000000604077981 */ /* 0x000ee8000c1e9900 */
[----:B------:R0:W4:Y:S01]  /*1de0*/  LDG.E.CONSTANT R0, desc[UR6][R4.64+0x4] ;  /* 0x0000040604007981 */ /* 0x000122000c1e9900 */
[----:B------:R-:W-:Y:S02]  /*1df0*/  SHF.R.U32.HI R8, RZ, 0x6, R6 ;  /* 0x00000006ff087819 */ /* 0x000fe40000011606 */
[----:B------:R-:W-:Y:S01]  /*1e00*/  SHF.L.U32 R6, R6, 0x1, RZ ;  /* 0x0000000106067819 */ /* 0x000fe200000006ff */
[----:B------:R-:W1:Y:S03]  /*1e10*/  S2R R9, SR_CTAID.X ;  /* 0x0000000000097919 */ /* 0x000e660000002500 */
[----:B------:R-:W-:-:S02]  /*1e20*/  LOP3.LUT R6, R6, 0x7e, RZ, 0xc0, !PT ;  /* 0x0000007e06067812 */ /* 0x000fc400078ec0ff */
[----:B-1----:R-:W-:-:S05]  /*1e30*/  LEA R9, R9, R8, 0x1 ;  /* 0x0000000809097211 */ /* 0x002fca00078e08ff */
[----:B------:R-:W-:-:S04]  /*1e40*/  IMAD R9, R9, 0xe00, R6 ;  /* 0x00000e0009097824 */ /* 0x000fc800078e0206 */
[----:B--2---:R-:W-:-:S04]  /*1e50*/  IMAD.WIDE.U32 R2, R9, 0x4, R2 ;  /* 0x0000000409027825 */ /* 0x004fc800078e0002 */
[--C-:B---3--:R-:W-:Y:S01]  /*1e60*/  FADD R82, R82, R7.reuse ;  /* 0x0000000752527221 */ /* 0x108fe20000000000 */
[--C-:B------:R-:W-:Y:S01]  /*1e70*/  FADD R80, R80, R7.reuse ;  /* 0x0000000750507221 */ /* 0x100fe20000000000 */
[--C-:B------:R-:W-:Y:S01]  /*1e80*/  FADD R78, R78, R7.reuse ;  /* 0x000000074e4e7221 */ /* 0x100fe20000000000 */
[--C-:B------:R-:W-:Y:S01]  /*1e90*/  FADD R76, R76, R7.reuse ;  /* 0x000000074c4c7221 */ /* 0x100fe20000000000 */
[--C-:B------:R-:W-:Y:S01]  /*1ea0*/  FADD R74, R74, R7.reuse ;  /* 0x000000074a4a7221 */ /* 0x100fe20000000000 */
[----:B0-----:R-:W-:Y:S01]  /*1eb0*/  FMNMX R5, RZ, R82, !PT ;  /* 0x00000052ff057209 */ /* 0x001fe20007800000 */
[--C-:B------:R-:W-:Y:S01]  /*1ec0*/  FADD R72, R72, R7.reuse ;  /* 0x0000000748487221 */ /* 0x100fe20000000000 */
        /* <DEDUP_REMOVED lines=21> */
[----:B------:R-:W-:Y:S01]  /*2020*/  FADD R18, R18, R7 ;  /* 0x0000000712127221 */ /* 0x000fe20000000000 */
[----:B------:R0:W-:Y:S01]  /*2030*/  STG.E desc[UR6][R2.64], R5 ;  /* 0x0000000502007986 */ /* 0x0001e2000c101906 */
[----:B------:R-:W-:Y:S01]  /*2040*/  FMNMX R9, RZ, R80, !PT ;  /* 0x00000050ff097209 */ /* 0x000fe20007800000 */
[--C-:B----4-:R-:W-:Y:S01]  /*2050*/  FADD R81, R81, R0.reuse ;  /* 0x0000000051517221 */ /* 0x110fe20000000000 */
[----:B------:R-:W-:Y:S01]  /*2060*/  FMNMX R11, RZ, R78, !PT ;  /* 0x0000004eff0b7209 */ /* 0x000fe20007800000 */
[--C-:B------:R-:W-:Y:S01]  /*2070*/  FADD R79, R79, R0.reuse ;  /* 0x000000004f4f7221 */ /* 0x100fe20000000000 */
[----:B------:R-:W-:Y:S01]  /*2080*/  FMNMX R7, RZ, R76, !PT ;  /* 0x0000004cff077209 */ /* 0x000fe20007800000 */
[----:B------:R1:W-:Y:S01]  /*2090*/  STG.E desc[UR6][R2.64+0x200], R9 ;  /* 0x0002000902007986 */ /* 0x0003e2000c101906 */
        /* <DEDUP_REMOVED lines=8> */
[----:B0-----:R-:W-:Y:S01]  /*2120*/  FMNMX R5, RZ, R66, !PT ;  /* 0x00000042ff057209 */ /* 0x001fe20007800000 */
[--C-:B------:R-:W-:Y:S01]  /*2130*/  FADD R73, R73, R0.reuse ;  /* 0x0000000049497221 */ /* 0x100fe20000000000 */
[----:B------:R-:W-:Y:S01]  /*2140*/  FMNMX R49, RZ, R60, !PT ;  /* 0x0000003cff317209 */ /* 0x000fe20007800000 */
[----:B------:R0:W-:Y:S01]  /*2150*/  STG.E desc[UR6][R2.64+0x800], R13 ;  /* 0x0008000d02007986 */ /* 0x0001e2000c101906 */
[----:B-1----:R-:W-:Y:S01]  /*2160*/  FMNMX R9, RZ, R64, !PT ;  /* 0x00000040ff097209 */ /* 0x002fe20007800000 */
[--C-:B------:R-:W-:Y:S01]  /*2170*/  FADD R71, R71, R0.reuse ;  /* 0x0000000047477221 */ /* 0x100fe20000000000 */
[----:B------:R-:W-:Y:S01]  /*2180*/  FMNMX R53, RZ, R58, !PT ;  /* 0x0000003aff357209 */ /* 0x000fe20007800000 */
[----:B------:R1:W-:Y:S01]  /*2190*/  STG.E desc[UR6][R2.64+0xa00], R15 ;  /* 0x000a000f02007986 */ /* 0x0003e2000c101906 */
[----:B--2---:R-:W-:Y:S01]  /*21a0*/  FMNMX R11, RZ, R62, !PT ;  /* 0x0000003eff0b7209 */ /* 0x004fe20007800000 */
[--C-:B------:R-:W-:Y:S01]  /*21b0*/  FADD R69, R69, R0.reuse ;  /* 0x0000000045457221 */ /* 0x100fe20000000000 */
[--C-:B------:R-:W-:Y:S01]  /*21c0*/  FADD R67, R67, R0.reuse ;  /* 0x0000000043437221 */ /* 0x100fe20000000000 */
[----:B------:R2:W-:Y:S01]  /*21d0*/  STG.E desc[UR6][R2.64+0xc00], R45 ;  /* 0x000c002d02007986 */ /* 0x0005e2000c101906 */
[----:B---3--:R-:W-:Y:S01]  /*21e0*/  FMNMX R7, RZ, R56, !PT ;  /* 0x00000038ff077209 */ /* 0x008fe20007800000 */
[--C-:B------:R-:W-:Y:S01]  /*21f0*/  FADD R65, R65, R0.reuse ;  /* 0x0000000041417221 */ /* 0x100fe20000000000 */
[--C-:B------:R-:W-:Y:S01]  /*2200*/  FADD R63, R63, R0.reuse ;  /* 0x000000003f3f7221 */ /* 0x100fe20000000000 */
[----:B------:R3:W-:Y:S01]  /*2210*/  STG.E desc[UR6][R2.64+0xe00], R47 ;  /* 0x000e002f02007986 */ /* 0x0007e2000c101906 */
[----:B0-----:R-:W-:Y:S01]  /*2220*/  FMNMX R13, RZ, R50, !PT ;  /* 0x00000032ff0d7209 */ /* 0x001fe20007800000 */
[--C-:B------:R-:W-:Y:S01]  /*2230*/  FADD R61, R61, R0.reuse ;  /* 0x000000003d3d7221 */ /* 0x100fe20000000000 */
[--C-:B------:R-:W-:Y:S01]  /*2240*/  FADD R59, R59, R0.reuse ;  /* 0x000000003b3b7221 */ /* 0x100fe20000000000 */
[----:B------:R0:W-:Y:S01]  /*2250*/  STG.E desc[UR6][R2.64+0x1000], R5 ;  /* 0x0010000502007986 */ /* 0x0001e2000c101906 */
[----:B-1----:R-:W-:Y:S01]  /*2260*/  FMNMX R15, RZ, R42, !PT ;  /* 0x0000002aff0f7209 */ /* 0x002fe20007800000 */
[--C-:B------:R-:W-:Y:S01]  /*2270*/  FADD R57, R57, R0.reuse ;  /* 0x0000000039397221 */ /* 0x100fe20000000000 */
[--C-:B------:R-:W-:Y:S01]  /*2280*/  FADD R51, R51, R0.reuse ;  /* 0x0000000033337221 */ /* 0x100fe20000000000 */
[----:B--2---:R-:W-:Y:S01]  /*2290*/  FMNMX R45, RZ, R40, !PT ;  /* 0x00000028ff2d7209 */ /* 0x004fe20007800000 */
[--C-:B------:R-:W-:Y:S01]  /*22a0*/  FADD R43, R43, R0.reuse ;  /* 0x000000002b2b7221 */ /* 0x100fe20000000000 */
[--C-:B------:R-:W-:Y:S01]  /*22b0*/  FADD R41, R41, R0.reuse ;  /* 0x0000000029297221 */ /* 0x100fe20000000000 */
[--C-:B------:R-:W-:Y:S01]  /*22c0*/  FADD R39, R39, R0.reuse ;  /* 0x0000000027277221 */ /* 0x100fe20000000000 */
[----:B---3--:R-:W-:Y:S01]  /*22d0*/  FMNMX R47, RZ, R38, !PT ;  /* 0x00000026ff2f7209 */ /* 0x008fe20007800000 */
        /* <DEDUP_REMOVED lines=13> */
[----:B------:R-:W-:-:S02]  /*23b0*/  FMNMX R81, RZ, R81, !PT ;  /* 0x00000051ff517209 */ /* 0x000fc40007800000 */
[----:B------:R-:W-:Y:S01]  /*23c0*/  FMNMX R79, RZ, R79, !PT ;  /* 0x0000004fff4f7209 */ /* 0x000fe20007800000 */
[----:B------:R1:W-:Y:S01]  /*23d0*/  STG.E desc[UR6][R2.64+0x1400], R11 ;  /* 0x0014000b02007986 */ /* 0x0003e2000c101906 */
[----:B------:R-:W-:Y:S02]  /*23e0*/  FMNMX R77, RZ, R77, !PT ;  /* 0x0000004dff4d7209 */ /* 0x000fe40007800000 */
[----:B------:R-:W-:Y:S01]  /*23f0*/  FMNMX R75, RZ, R75, !PT ;  /* 0x0000004bff4b7209 */ /* 0x000fe20007800000 */
[----:B------:R2:W-:Y:S01]  /*2400*/  STG.E desc[UR6][R2.64+0x1600], R49 ;  /* 0x0016003102007986 */ /* 0x0005e2000c101906 */
[----:B------:R-:W-:Y:S02]  /*2410*/  FMNMX R73, RZ, R73, !PT ;  /* 0x00000049ff497209 */ /* 0x000fe40007800000 */
[----:B------:R-:W-:Y:S01]  /*2420*/  FMNMX R71, RZ, R71, !PT ;  /* 0x00000047ff477209 */ /* 0x000fe20007800000 */
[----:B------:R3:W-:Y:S01]  /*2430*/  STG.E desc[UR6][R2.64+0x1800], R53 ;  /* 0x0018003502007986 */ /* 0x0007e2000c101906 */
[----:B0-----:R-:W-:-:S02]  /*2440*/  FMNMX R9, RZ, R34, !PT ;  /* 0x00000022ff097209 */ /* 0x001fc40007800000 */
[----:B------:R-:W-:Y:S01]  /*2450*/  FMNMX R69, RZ, R69, !PT ;  /* 0x00000045ff457209 */ /* 0x000fe20007800000 */
[----:B------:R0:W-:Y:S01]  /*2460*/  STG.E desc[UR6][R2.64+0x1a00], R7 ;  /* 0x001a000702007986 */ /* 0x0001e2000c101906 */
[----:B-1----:R-:W-:Y:S02]  /*2470*/  FMNMX R11, RZ, R32, !PT ;  /* 0x00000020ff0b7209 */ /* 0x002fe40007800000 */
[----:B------:R-:W-:Y:S01]  /*2480*/  FMNMX R67, RZ, R67, !PT ;  /* 0x00000043ff437209 */ /* 0x000fe20007800000 */
[----:B------:R1:W-:Y:S01]  /*2490*/  STG.E desc[UR6][R2.64+0x1c00], R13 ;  /* 0x001c000d02007986 */ /* 0x0003e2000c101906 */
[----:B--2---:R-:W-:Y:S02]  /*24a0*/  FMNMX R49, RZ, R30, !PT ;  /* 0x0000001eff317209 */ /* 0x004fe40007800000 */
[----:B------:R-:W-:Y:S01]  /*24b0*/  FMNMX R65, RZ, R65, !PT ;  /* 0x00000041ff417209 */ /* 0x000fe20007800000 */
[----:B------:R2:W-:Y:S01]  /*24c0*/  STG.E desc[UR6][R2.64+0x1e00], R15 ;  /* 0x001e000f02007986 */ /* 0x0005e2000c101906 */
[----:B---3--:R-:W-:-:S02]  /*24d0*/  FMNMX R53, RZ, R28, !PT ;  /* 0x0000001cff357209 */ /* 0x008fc40007800000 */
[----:B------:R-:W-:Y:S01]  /*24e0*/  FMNMX R63, RZ, R63, !PT ;  /* 0x0000003fff3f7209 */ /* 0x000fe20007800000 */
[----:B------:R3:W-:Y:S01]  /*24f0*/  STG.E desc[UR6][R2.64+0x2000], R45 ;  /* 0x0020002d02007986 */ /* 0x0007e2000c101906 */
[----:B0-----:R-:W-:Y:S02]  /*2500*/  FMNMX R7, RZ, R26, !PT ;  /* 0x0000001aff077209 */ /* 0x001fe40007800000 */
[----:B------:R-:W-:Y:S01]  /*2510*/  FMNMX R61, RZ, R61, !PT ;  /* 0x0000003dff3d7209 */ /* 0x000fe20007800000 */
[----:B------:R0:W-:Y:S01]  /*2520*/  STG.E desc[UR6][R2.64+0x2200], R47 ;  /* 0x0022002f02007986 */ /* 0x0001e2000c101906 */
[----:B-1----:R-:W-:Y:S02]  /*2530*/  FMNMX R13, RZ, R24, !PT ;  /* 0x00000018ff0d7209 */ /* 0x002fe40007800000 */
[----:B------:R-:W-:Y:S01]  /*2540*/  FMNMX R59, RZ, R59, !PT ;  /* 0x0000003bff3b7209 */ /* 0x000fe20007800000 */
[----:B------:R1:W-:Y:S01]  /*2550*/  STG.E desc[UR6][R2.64+0x2400], R5 ;  /* 0x0024000502007986 */ /* 0x0003e2000c101906 */
[----:B--2---:R-:W-:-:S02]  /*2560*/  FMNMX R15, RZ, R22, !PT ;  /* 0x00000016ff0f7209 */ /* 0x004fc40007800000 */
[----:B------:R-:W-:Y:S01]  /*2570*/  FMNMX R57, RZ, R57, !PT ;  /* 0x00000039ff397209 */ /* 0x000fe20007800000 */
[----:B------:R-:W-:Y:S01]  /*2580*/  STG.E desc[UR6][R2.64+0x2600], R9 ;  /* 0x0026000902007986 */ /* 0x000fe2000c101906 */
[----:B---3--:R-:W-:Y:S02]  /*2590*/  FMNMX R45, RZ, R20, !PT ;  /* 0x00000014ff2d7209 */ /* 0x008fe40007800000 */
[----:B------:R-:W-:Y:S01]  /*25a0*/  FMNMX R51, RZ, R51, !PT ;  /* 0x00000033ff337209 */ /* 0x000fe20007800000 */
[----:B------:R-:W-:Y:S01]  /*25b0*/  STG.E desc[UR6][R2.64+0x2800], R11 ;  /* 0x0028000b02007986 */ /* 0x000fe2000c101906 */
[----:B0-----:R-:W-:Y:S02]  /*25c0*/  FMNMX R47, RZ, R18, !PT ;  /* 0x00000012ff2f7209 */ /* 0x001fe40007800000 */
[----:B------:R-:W-:Y:S01]  /*25d0*/  FMNMX R43, RZ, R43, !PT ;  /* 0x0000002bff2b7209 */ /* 0x000fe20007800000 */
[----:B------:R-:W-:Y:S01]  /*25e0*/  STG.E desc[UR6][R2.64+0x2a00], R49 ;  /* 0x002a003102007986 */ /* 0x000fe2000c101906 */
[----:B------:R-:W-:-:S02]  /*25f0*/  FMNMX R41, RZ, R41, !PT ;  /* 0x00000029ff297209 */ /* 0x000fc40007800000 */
[----:B------:R-:W-:Y:S01]  /*2600*/  FMNMX R39, RZ, R39, !PT ;  /* 0x00000027ff277209 */ /* 0x000fe20007800000 */
[----:B------:R-:W-:Y:S01]  /*2610*/  STG.E desc[UR6][R2.64+0x2c00], R53 ;  /* 0x002c003502007986 */ /* 0x000fe2000c101906 */
[----:B------:R-:W-:Y:S02]  /*2620*/  FMNMX R37, RZ, R37, !PT ;  /* 0x00000025ff257209 */ /* 0x000fe40007800000 */
[----:B------:R-:W-:Y:S01]  /*2630*/  FMNMX R35, RZ, R35, !PT ;  /* 0x00000023ff237209 */ /* 0x000fe20007800000 */
[----:B------:R-:W-:Y:S01]  /*2640*/  STG.E desc[UR6][R2.64+0x2e00], R7 ;  /* 0x002e000702007986 */ /* 0x000fe2000c101906 */
[----:B------:R-:W-:Y:S02]  /*2650*/  FMNMX R33, RZ, R33, !PT ;  /* 0x00000021ff217209 */ /* 0x000fe40007800000 */
        /* <DEDUP_REMOVED lines=11> */
[----:B-1----:R-:W-:-:S03]  /*2710*/  FMNMX R5, RZ, R0, !PT ;  /* 0x00000000ff057209 */ /* 0x002fc60007800000 */
[----:B------:R-:W-:Y:S04]  /*2720*/  STG.E desc[UR6][R2.64+0x4], R81 ;  /* 0x0000045102007986 */ /* 0x000fe8000c101906 */
        /* <DEDUP_REMOVED lines=26> */
[----:B------:R-:W-:Y:S01]  /*28d0*/  STG.E desc[UR6][R2.64+0x3604], R5 ;  /* 0x0036040502007986 */ /* 0x000fe2000c101906 */
[----:B------:R-:W-:Y:S05]  /*28e0*/  EXIT ;  /* 0x000000000000794d */ /* 0x000fea0003800000 */
.L_x_2:
[----:B------:R-:W-:-:S00]  /*28f0*/  BRA `(.L_x_2) ;  /* 0xfffffffc00fc7947 */ /* 0x000fc0000383ffff */
[----:B------:R-:W-:-:S00]  /*2900*/  NOP ;  /* 0x0000000000007918 */ /* 0x000fc00000000000 */
[----:B------:R-:W-:-:S00]  /*2910*/  NOP ;  /* 0x0000000000007918 */ /* 0x000fc00000000000 */
[----:B------:R-:W-:-:S00]  /*2920*/  NOP ;  /* 0x0000000000007918 */ /* 0x000fc00000000000 */
[----:B------:R-:W-:-:S00]  /*2930*/  NOP ;  /* 0x0000000000007918 */ /* 0x000fc00000000000 */
[----:B------:R-:W-:-:S00]  /*2940*/  NOP ;  /* 0x0000000000007918 */ /* 0x000fc00000000000 */
[----:B------:R-:W-:-:S00]  /*2950*/  NOP ;  /* 0x0000000000007918 */ /* 0x000fc00000000000 */
[----:B------:R-:W-:-:S00]  /*2960*/  NOP ;  /* 0x0000000000007918 */ /* 0x000fc00000000000 */
[----:B------:R-:W-:-:S00]  /*2970*/  NOP ;  /* 0x0000000000007918 */ /* 0x000fc00000000000 */
.L_x_3:


//--------------------- .nv.shared.my_kernel_kernel0 --------------------------
	.section	.nv.shared.my_kernel_kernel0,"aw",@nobits
	.sectionflags	@""
	.align	4
.nv.shared.my_kernel_kernel0:
	.zero		36352


//--------------------- .nv.shared.reserved.0     --------------------------
	.section	.nv.shared.reserved.0,"aw",@nobits
	.weak		__nv_reservedSMEM_offset_0_alias
	.size		__nv_reservedSMEM_offset_0_alias, 0, 64
	.other		__nv_reservedSMEM_offset_0_alias,@"STO_CUDA_RESERVED_SHARED STV_DEFAULT"
__nv_reservedSMEM_offset_0_alias:
	.zero		0
	.zero		64


//--------------------- .nv.constant0.my_kernel_kernel0 --------------------------
	.section	.nv.constant0.my_kernel_kernel0,"a",@progbits
	.sectionflags	@""
	.align	4
.nv.constant0.my_kernel_kernel0:
	.zero		928


//--------------------- SYMBOLS --------------------------

	.type		.nv.reservedSmem.offset0,@object
	.size		.nv.reservedSmem.offset0,0x4
	.type		.nv.reservedSmem.cap,@object
	.size		.nv.reservedSmem.cap,0x4
